def matmul_kernel(
    a_ptr,
    b_ptr,
    c_ptr,
    M,
    N,
    K,
    stride_am,
    stride_ak,
    stride_bk,
    stride_bn,
    stride_cm,
    stride_cn,
    BLOCK_M: tl.constexpr,
    BLOCK_N: tl.constexpr,
    BLOCK_K: tl.constexpr,
    GROUP_M: tl.constexpr,
):
    pid = tl.program_id(axis=0)
    num_pid_m = tl.cdiv(M, BLOCK_M)
    num_pid_n = tl.cdiv(N, BLOCK_N)
    num_pid_in_group = GROUP_M * num_pid_n
    group_id = pid // num_pid_in_group
    first_pid_m = group_id * GROUP_M
    group_size_m = min(num_pid_m - first_pid_m, GROUP_M)
    pid_m = first_pid_m + ((pid % num_pid_in_group) % group_size_m)
    pid_n = (pid % num_pid_in_group) // group_size_m

    offs_am = (pid_m * BLOCK_M + tl.arange(0, BLOCK_M)) % M
    offs_bn = (pid_n * BLOCK_N + tl.arange(0, BLOCK_N)) % N
    offs_k = tl.arange(0, BLOCK_K)
    a_ptrs = a_ptr + offs_am[:, None] * stride_am + offs_k[None, :] * stride_ak
    b_ptrs = b_ptr + offs_k[:, None] * stride_bk + offs_bn[None, :] * stride_bn

    acc = tl.zeros((BLOCK_M, BLOCK_N), dtype=tl.float32)
    for kk in range(0, tl.cdiv(K, BLOCK_K)):
        a = tl.load(a_ptrs, mask=offs_k[None, :] < K - kk * BLOCK_K, other=0.0)
        b = tl.load(b_ptrs, mask=offs_k[:, None] < K - kk * BLOCK_K, other=0.0)
        acc = tl.dot(a, b, acc)
        a_ptrs += BLOCK_K * stride_ak
        b_ptrs += BLOCK_K * stride_bk

    c = acc.to(c_ptr.dtype.element_ty)
    offs_cm = pid_m * BLOCK_M + tl.arange(0, BLOCK_M)
    offs_cn = pid_n * BLOCK_N + tl.arange(0, BLOCK_N)
    c_ptrs = c_ptr + offs_cm[:, None] * stride_cm + offs_cn[None, :] * stride_cn
    mask = (offs_cm[:, None] < M) & (offs_cn[None, :] < N)
    tl.store(c_ptrs, c, mask=mask)

# config = {"BLOCK_K": 32, "BLOCK_M": 64, "BLOCK_N": 64, "GROUP_M": 8, "arch": "sm_80", "dtype": "fp16", "num_ctas": 1, "num_stages": 3, "num_warps": 4}
# arch = sm_80


// ===== COMPILED SASS (sm_80) =====

	.target	sm_80

	.elftype	@"ET_EXEC"


//--------------------- .note.nv.tkinfo           --------------------------
	.section	.note.nv.tkinfo,"",@"SHT_NOTE"
	.sectionflags	@"SHF_NOTE_NV_TKINFO"
	.tkinfo
        /*0018*/ 	.word	0x00000002
        /*0030*/ 	.string	""
        /*0030*/ 	.string	"ptxas"
        /*0030*/ 	.string	"Cuda compilation tools, release 13.0, V13.0.88"
        /*0030*/ 	.string	"Build cuda_13.0.r13.0/compiler.36424714_0"
        /*0030*/ 	.string	"-v  -suppress-debug-info  -lineinfo  -arch sm_80 "



//--------------------- .note.nv.cuinfo           --------------------------
	.section	.note.nv.cuinfo,"",@"SHT_NOTE"
	.sectionflags	@"SHF_NOTE_NV_CUINFO"
        /*0018*/ 	.short	0x0002
        /*001a*/ 	.short	0x0050
        /*001c*/ 	.short	0x0082
	.zero		2


//--------------------- .nv.info                  --------------------------
	.section	.nv.info,"",@"SHT_CUDA_INFO"
	.align	4


	//----- nvinfo : EIATTR_REGCOUNT
	.align		4
        /*0000*/ 	.byte	0x04, 0x2f
        /*0002*/ 	.short	(.L_1 - .L_0)
	.align		4
.L_0:
        /*0004*/ 	.word	index@(matmul_kernel)
        /*0008*/ 	.word	0x000000a8


	//----- nvinfo : EIATTR_FRAME_SIZE
	.align		4
.L_1:
        /*000c*/ 	.byte	0x04, 0x11
        /*000e*/ 	.short	(.L_3 - .L_2)
	.align		4
.L_2:
        /*0010*/ 	.word	index@(matmul_kernel)
        /*0014*/ 	.word	0x00000000


	//----- nvinfo : EIATTR_MIN_STACK_SIZE
	.align		4
.L_3:
        /*0018*/ 	.byte	0x04, 0x12
        /*001a*/ 	.short	(.L_5 - .L_4)
	.align		4
.L_4:
        /*001c*/ 	.word	index@(matmul_kernel)
        /*0020*/ 	.word	0x00000000
.L_5:


//--------------------- .nv.info.matmul_kernel    --------------------------
	.section	.nv.info.matmul_kernel,"",@"SHT_CUDA_INFO"
	.sectionflags	@""
	.align	4


	//----- nvinfo : EIATTR_CUDA_API_VERSION
	.align		4
        /*0000*/ 	.byte	0x04, 0x37
        /*0002*/ 	.short	(.L_7 - .L_6)
.L_6:
        /*0004*/ 	.word	0x00000082


	//----- nvinfo : EIATTR_SW2861232_WAR
	.align		4
.L_7:
        /*0008*/ 	.byte	0x01, 0x35
	.zero		2


	//----- nvinfo : EIATTR_PARAM_CBANK
	.align		4
        /*000c*/ 	.byte	0x04, 0x0a
        /*000e*/ 	.short	(.L_9 - .L_8)
	.align		4
.L_8:
        /*0010*/ 	.word	index@(.nv.constant0.matmul_kernel)
        /*0014*/ 	.short	0x0160
        /*0016*/ 	.short	0x0050


	//----- nvinfo : EIATTR_CBANK_PARAM_SIZE
	.align		4
.L_9:
        /*0018*/ 	.byte	0x03, 0x19
        /*001a*/ 	.short	0x0050


	//----- nvinfo : EIATTR_KPARAM_INFO
	.align		4
        /*001c*/ 	.byte	0x04, 0x17
        /*001e*/ 	.short	(.L_11 - .L_10)
.L_10:
        /*0020*/ 	.word	0x00000000
        /*0024*/ 	.short	0x000d
        /*0026*/ 	.short	0x0048
        /*0028*/ 	.byte	0x00, 0xf4, 0x21, 0x00


	//----- nvinfo : EIATTR_KPARAM_INFO
	.align		4
.L_11:
        /*002c*/ 	.byte	0x04, 0x17
        /*002e*/ 	.short	(.L_13 - .L_12)
.L_12:
        /*0030*/ 	.word	0x00000000
        /*0034*/ 	.short	0x000c
        /*0036*/ 	.short	0x0040
        /*0038*/ 	.byte	0x00, 0xf4, 0x21, 0x00


	//----- nvinfo : EIATTR_KPARAM_INFO
	.align		4
.L_13:
        /*003c*/ 	.byte	0x04, 0x17
        /*003e*/ 	.short	(.L_15 - .L_14)
.L_14:
        /*0040*/ 	.word	0x00000000
        /*0044*/ 	.short	0x000b
        /*0046*/ 	.short	0x0038
        /*0048*/ 	.byte	0x00, 0xf0, 0x11, 0x00


	//----- nvinfo : EIATTR_KPARAM_INFO
	.align		4
.L_15:
        /*004c*/ 	.byte	0x04, 0x17
        /*004e*/ 	.short	(.L_17 - .L_16)
.L_16:
        /*0050*/ 	.word	0x00000000
        /*0054*/ 	.short	0x000a
        /*0056*/ 	.short	0x0034
        /*0058*/ 	.byte	0x00, 0xf0, 0x11, 0x00


	//----- nvinfo : EIATTR_KPARAM_INFO
	.align		4
.L_17:
        /*005c*/ 	.byte	0x04, 0x17
        /*005e*/ 	.short	(.L_19 - .L_18)
.L_18:
        /*0060*/ 	.word	0x00000000
        /*0064*/ 	.short	0x0009
        /*0066*/ 	.short	0x0030
        /*0068*/ 	.byte	0x00, 0xf0, 0x11, 0x00


	//----- nvinfo : EIATTR_KPARAM_INFO
	.align		4
.L_19:
        /*006c*/ 	.byte	0x04, 0x17
        /*006e*/ 	.short	(.L_21 - .L_20)
.L_20:
        /*0070*/ 	.word	0x00000000
        /*0074*/ 	.short	0x0008
        /*0076*/ 	.short	0x002c
        /*0078*/ 	.byte	0x00, 0xf0, 0x11, 0x00


	//----- nvinfo : EIATTR_KPARAM_INFO
	.align		4
.L_21:
        /*007c*/ 	.byte	0x04, 0x17
        /*007e*/ 	.short	(.L_23 - .L_22)
.L_22:
        /*0080*/ 	.word	0x00000000
        /*0084*/ 	.short	0x0007
        /*0086*/ 	.short	0x0028
        /*0088*/ 	.byte	0x00, 0xf0, 0x11, 0x00


	//----- nvinfo : EIATTR_KPARAM_INFO
	.align		4
.L_23:
        /*008c*/ 	.byte	0x04, 0x17
        /*008e*/ 	.short	(.L_25 - .L_24)
.L_24:
        /*0090*/ 	.word	0x00000000
        /*0094*/ 	.short	0x0006
        /*0096*/ 	.short	0x0024
        /*0098*/ 	.byte	0x00, 0xf0, 0x11, 0x00


	//----- nvinfo : EIATTR_KPARAM_INFO
	.align		4
.L_25:
        /*009c*/ 	.byte	0x04, 0x17
        /*009e*/ 	.short	(.L_27 - .L_26)
.L_26:
        /*00a0*/ 	.word	0x00000000
        /*00a4*/ 	.short	0x0005
        /*00a6*/ 	.short	0x0020
        /*00a8*/ 	.byte	0x00, 0xf0, 0x11, 0x00


	//----- nvinfo : EIATTR_KPARAM_INFO
	.align		4
.L_27:
        /*00ac*/ 	.byte	0x04, 0x17
        /*00ae*/ 	.short	(.L_29 - .L_28)
.L_28:
        /*00b0*/ 	.word	0x00000000
        /*00b4*/ 	.short	0x0004
        /*00b6*/ 	.short	0x001c
        /*00b8*/ 	.byte	0x00, 0xf0, 0x11, 0x00


	//----- nvinfo : EIATTR_KPARAM_INFO
	.align		4
.L_29:
        /*00bc*/ 	.byte	0x04, 0x17
        /*00be*/ 	.short	(.L_31 - .L_30)
.L_30:
        /*00c0*/ 	.word	0x00000000
        /*00c4*/ 	.short	0x0003
        /*00c6*/ 	.short	0x0018
        /*00c8*/ 	.byte	0x00, 0xf0, 0x11, 0x00


	//----- nvinfo : EIATTR_KPARAM_INFO
	.align		4
.L_31:
        /*00cc*/ 	.byte	0x04, 0x17
        /*00ce*/ 	.short	(.L_33 - .L_32)
.L_32:
        /*00d0*/ 	.word	0x00000000
        /*00d4*/ 	.short	0x0002
        /*00d6*/ 	.short	0x0010
        /*00d8*/ 	.byte	0x00, 0xf4, 0x21, 0x00


	//----- nvinfo : EIATTR_KPARAM_INFO
	.align		4
.L_33:
        /*00dc*/ 	.byte	0x04, 0x17
        /*00de*/ 	.short	(.L_35 - .L_34)
.L_34:
        /*00e0*/ 	.word	0x00000000
        /*00e4*/ 	.short	0x0001
        /*00e6*/ 	.short	0x0008
        /*00e8*/ 	.byte	0x00, 0xf4, 0x21, 0x00


	//----- nvinfo : EIATTR_KPARAM_INFO
	.align		4
.L_35:
        /*00ec*/ 	.byte	0x04, 0x17
        /*00ee*/ 	.short	(.L_37 - .L_36)
.L_36:
        /*00f0*/ 	.word	0x00000000
        /*00f4*/ 	.short	0x0000
        /*00f6*/ 	.short	0x0000
        /*00f8*/ 	.byte	0x00, 0xf4, 0x21, 0x00


	//----- nvinfo : EIATTR_MAXREG_COUNT
	.align		4
.L_37:
        /*00fc*/ 	.byte	0x03, 0x1b
        /*00fe*/ 	.short	0x00ff


	//----- nvinfo : EIATTR_NUM_BARRIERS
	.align		4
        /*0100*/ 	.byte	0x02, 0x4c
        /*0102*/ 	.byte	0x01
	.zero		1


	//----- nvinfo : EIATTR_MERCURY_ISA_VERSION
	.align		4
        /*0104*/ 	.byte	0x03, 0x5f
        /*0106*/ 	.short	0x0000


	//----- nvinfo : EIATTR_EXIT_INSTR_OFFSETS
	.align		4
        /*0108*/ 	.byte	0x04, 0x1c
        /*010a*/ 	.short	(.L_39 - .L_38)


	//   ....[0]....
.L_38:
        /*010c*/ 	.word	0x000038b0


	//   ....[1]....
        /*0110*/ 	.word	0x000038e0


	//----- nvinfo : EIATTR_REQNTID
	.align		4
.L_39:
        /*0114*/ 	.byte	0x04, 0x10
        /*0116*/ 	.short	(.L_41 - .L_40)
.L_40:
        /*0118*/ 	.word	0x00000080
        /*011c*/ 	.word	0x00000001
        /*0120*/ 	.word	0x00000001
.L_41:


//--------------------- .nv.callgraph             --------------------------
	.section	.nv.callgraph,"",@"SHT_CUDA_CALLGRAPH"
	.align	4
	.sectionentsize	8
	.align		4
        /*0000*/ 	.word	0x00000000
	.align		4
        /*0004*/ 	.word	0xffffffff
	.align		4
        /*0008*/ 	.word	0x00000000
	.align		4
        /*000c*/ 	.word	0xfffffffe
	.align		4
        /*0010*/ 	.word	0x00000000
	.align		4
        /*0014*/ 	.word	0xfffffffd
	.align		4
        /*0018*/ 	.word	0x00000000
	.align		4
        /*001c*/ 	.word	0xfffffffc


//--------------------- .nv.rel.action            --------------------------
	.section	.nv.rel.action,"",@"SHT_CUDA_RELOCINFO"
	.align	8
	.sectionentsize	8
        /*0000*/ 	.byte	0x73, 0x00, 0x00, 0x00, 0x00, 0x00, 0x00, 0x00, 0x00, 0x00, 0x00, 0x11, 0x25, 0x00, 0x05, 0x36


//--------------------- .nv.constant0.matmul_kernel --------------------------
	.section	.nv.constant0.matmul_kernel,"a",@progbits
	.sectionflags	@""
	.align	4
.nv.constant0.matmul_kernel:
	.zero		432


//--------------------- .text.matmul_kernel       --------------------------
	.section	.text.matmul_kernel,"ax",@progbits
	.sectioninfo	@"SHI_REGISTERS=168"
	.align	128
        .global         matmul_kernel
        .type           matmul_kernel,@function
        .size           matmul_kernel,(.L_x_4 - matmul_kernel)
        .other          matmul_kernel,@"STO_CUDA_ENTRY STV_DEFAULT"
matmul_kernel:
.text.matmul_kernel:
[----:B------:R-:W-:Y:S02]  /*0000*/  IMAD.MOV.U32 R1, RZ, RZ, c[0x0][0x28] ;  /* 0x00000a00ff017624 */ /* 0x000fe400078e00ff */
[----:B------:R-:W-:Y:S01]  /*0010*/  IMAD.MOV.U32 R6, RZ, RZ, 0x3f ;  /* 0x0000003fff067424 */ /* 0x000fe200078e00ff */
[----:B------:R-:W0:Y:S01]  /*0020*/  S2R R5, SR_CTAID.X ;  /* 0x0000000000057919 */ /* 0x000e220000002500 */
[----:B------:R-:W-:Y:S01]  /*0030*/  IMAD.MOV.U32 R133, RZ, RZ, c[0x0][0x180] ;  /* 0x00006000ff857624 */ /* 0x000fe200078e00ff */
[----:B------:R-:W-:Y:S02]  /*0040*/  ULDC UR4, c[0x0][0x180] ;  /* 0x0000600000047ab9 */ /* 0x000fe40000000800 */
[----:B------:R-:W-:Y:S01]  /*0050*/  IADD3 R0, R6, c[0x0][0x17c], RZ ;  /* 0x00005f0006007a10 */ /* 0x000fe20007ffe0ff */
[----:B------:R-:W-:Y:S01]  /*0060*/  ULDC.64 UR6, c[0x0][0x118] ;  /* 0x0000460000067ab9 */ /* 0x000fe20000000a00 */
[----:B------:R-:W-:Y:S02]  /*0070*/  IADD3 R133, R133, 0x1f, RZ ;  /* 0x0000001f85857810 */ /* 0x000fe40007ffe0ff */
[----:B------:R-:W-:-:S04]  /*0080*/  SHF.R.S32.HI R3, RZ, 0x1f, R0 ;  /* 0x0000001fff037819 */ /* 0x000fc80000011400 */
[----:B------:R-:W-:-:S04]  /*0090*/  LEA.HI R3, R3, R0, RZ, 0x6 ;  /* 0x0000000003037211 */ /* 0x000fc800078f30ff */
[----:B------:R-:W-:-:S05]  /*00a0*/  SHF.R.S32.HI R3, RZ, 0x6, R3 ;  /* 0x00000006ff037819 */ /* 0x000fca0000011403 */
[----:B------:R-:W-:Y:S01]  /*00b0*/  IMAD.SHL.U32 R4, R3, 0x8, RZ ;  /* 0x0000000803047824 */ /* 0x000fe200078e00ff */
[----:B0-----:R-:W-:-:S04]  /*00c0*/  IABS R10, R5 ;  /* 0x00000005000a7213 */ /* 0x001fc80000000000 */
[-C--:B------:R-:W-:Y:S02]  /*00d0*/  IABS R7, R4.reuse ;  /* 0x0000000400077213 */ /* 0x080fe40000000000 */
[----:B------:R-:W-:Y:S02]  /*00e0*/  IABS R11, R4 ;  /* 0x00000004000b7213 */ /* 0x000fe40000000000 */
[----:B------:R-:W0:Y:S08]  /*00f0*/  I2F.RP R0, R7 ;  /* 0x0000000700007306 */ /* 0x000e300000209400 */
[----:B0-----:R-:W0:Y:S02]  /*0100*/  MUFU.RCP R0, R0 ;  /* 0x0000000000007308 */ /* 0x001e240000001000 */
[----:B0-----:R-:W-:Y:S01]  /*0110*/  IADD3 R2, R0, 0xffffffe, RZ ;  /* 0x0ffffffe00027810 */ /* 0x001fe20007ffe0ff */
[----:B------:R-:W-:-:S05]  /*0120*/  IMAD.MOV R0, RZ, RZ, -R11 ;  /* 0x000000ffff007224 */ /* 0x000fca00078e0a0b */
[----:B------:R0:W1:Y:S02]  /*0130*/  F2I.FTZ.U32.TRUNC.NTZ R3, R2 ;  /* 0x0000000200037305 */ /* 0x000064000021f000 */
[----:B0-----:R-:W-:Y:S02]  /*0140*/  IMAD.MOV.U32 R2, RZ, RZ, RZ ;  /* 0x000000ffff027224 */ /* 0x001fe400078e00ff */
[----:B-1----:R-:W-:-:S04]  /*0150*/  IMAD.MOV R8, RZ, RZ, -R3 ;  /* 0x000000ffff087224 */ /* 0x002fc800078e0a03 */
[----:B------:R-:W-:Y:S02]  /*0160*/  IMAD R9, R8, R7, RZ ;  /* 0x0000000708097224 */ /* 0x000fe400078e02ff */
[----:B------:R-:W-:Y:S02]  /*0170*/  IMAD.MOV.U32 R8, RZ, RZ, R10 ;  /* 0x000000ffff087224 */ /* 0x000fe400078e000a */
[----:B------:R-:W-:-:S06]  /*0180*/  IMAD.HI.U32 R3, R3, R9, R2 ;  /* 0x0000000903037227 */ /* 0x000fcc00078e0002 */
[----:B------:R-:W-:-:S04]  /*0190*/  IMAD.HI.U32 R3, R3, R8, RZ ;  /* 0x0000000803037227 */ /* 0x000fc800078e00ff */
[----:B------:R-:W-:-:S05]  /*01a0*/  IMAD R0, R3, R0, R8 ;  /* 0x0000000003007224 */ /* 0x000fca00078e0208 */
[----:B------:R-:W-:-:S13]  /*01b0*/  ISETP.GT.U32.AND P1, PT, R7, R0, PT ;  /* 0x000000000700720c */ /* 0x000fda0003f24070 */
[----:B------:R-:W-:Y:S01]  /*01c0*/  @!P1 IMAD.IADD R0, R0, 0x1, -R7 ;  /* 0x0000000100009824 */ /* 0x000fe200078e0a07 */
[----:B------:R-:W-:Y:S02]  /*01d0*/  @!P1 IADD3 R3, R3, 0x1, RZ ;  /* 0x0000000103039810 */ /* 0x000fe40007ffe0ff */
[----:B------:R-:W-:Y:S02]  /*01e0*/  ISETP.NE.AND P1, PT, R4, RZ, PT ;  /* 0x000000ff0400720c */ /* 0x000fe40003f25270 */
[----:B------:R-:W-:Y:S02]  /*01f0*/  ISETP.GE.U32.AND P0, PT, R0, R7, PT ;  /* 0x000000070000720c */ /* 0x000fe40003f06070 */
[----:B------:R-:W-:-:S04]  /*0200*/  LOP3.LUT R0, R5, R4, RZ, 0x3c, !PT ;  /* 0x0000000405007212 */ /* 0x000fc800078e3cff */
[----:B------:R-:W-:Y:S02]  /*0210*/  ISETP.GE.AND P2, PT, R0, RZ, PT ;  /* 0x000000ff0000720c */ /* 0x000fe40003f46270 */
[----:B------:R-:W-:-:S05]  /*0220*/  IADD3 R0, R6, c[0x0][0x178], RZ ;  /* 0x00005e0006007a10 */ /* 0x000fca0007ffe0ff */
[----:B------:R-:W-:-:S05]  /*0230*/  @P0 IADD3 R3, R3, 0x1, RZ ;  /* 0x0000000103030810 */ /* 0x000fca0007ffe0ff */
[----:B------:R-:W-:Y:S01]  /*0240*/  IMAD.MOV.U32 R2, RZ, RZ, R3 ;  /* 0x000000ffff027224 */ /* 0x000fe200078e0003 */
[----:B------:R-:W-:-:S03]  /*0250*/  SHF.R.S32.HI R3, RZ, 0x1f, R0 ;  /* 0x0000001fff037819 */ /* 0x000fc60000011400 */
[----:B------:R-:W-:Y:S01]  /*0260*/  @!P2 IMAD.MOV R2, RZ, RZ, -R2 ;  /* 0x000000ffff02a224 */ /* 0x000fe200078e0a02 */
[----:B------:R-:W-:Y:S02]  /*0270*/  @!P1 LOP3.LUT R2, RZ, R4, RZ, 0x33, !PT ;  /* 0x00000004ff029212 */ /* 0x000fe400078e33ff */
[----:B------:R-:W-:-:S03]  /*0280*/  LEA.HI R3, R3, R0, RZ, 0x6 ;  /* 0x0000000003037211 */ /* 0x000fc600078f30ff */
[----:B------:R-:W-:Y:S02]  /*0290*/  IMAD.SHL.U32 R80, R2, 0x8, RZ ;  /* 0x0000000802507824 */ /* 0x000fe400078e00ff */
[----:B------:R-:W-:-:S03]  /*02a0*/  IMAD.MOV R2, RZ, RZ, -R2 ;  /* 0x000000ffff027224 */ /* 0x000fc600078e0a02 */
[----:B------:R-:W-:Y:S01]  /*02b0*/  LEA.HI.SX32 R3, R3, -R80, 0x1a ;  /* 0x8000005003037211 */ /* 0x000fe200078fd2ff */
[----:B------:R-:W-:-:S03]  /*02c0*/  IMAD R4, R4, R2, R5 ;  /* 0x0000000204047224 */ /* 0x000fc600078e0205 */
[----:B------:R-:W-:Y:S02]  /*02d0*/  IMNMX R11, R3, 0x8, PT ;  /* 0x00000008030b7817 */ /* 0x000fe40003800200 */
[----:B------:R-:W-:Y:S02]  /*02e0*/  IABS R9, R4 ;  /* 0x0000000400097213 */ /* 0x000fe40000000000 */
[----:B------:R-:W-:-:S04]  /*02f0*/  IABS R7, R11 ;  /* 0x0000000b00077213 */ /* 0x000fc80000000000 */
[----:B------:R-:W0:Y:S08]  /*0300*/  I2F.RP R0, R7 ;  /* 0x0000000700007306 */ /* 0x000e300000209400 */
[----:B0-----:R-:W0:Y:S02]  /*0310*/  MUFU.RCP R0, R0 ;  /* 0x0000000000007308 */ /* 0x001e240000001000 */
[----:B0-----:R-:W-:-:S06]  /*0320*/  IADD3 R3, R0, 0xffffffe, RZ ;  /* 0x0ffffffe00037810 */ /* 0x001fcc0007ffe0ff */
[----:B------:R-:W0:Y:S02]  /*0330*/  F2I.FTZ.U32.TRUNC.NTZ R3, R3 ;  /* 0x0000000300037305 */ /* 0x000e24000021f000 */
[----:B0-----:R-:W-:-:S04]  /*0340*/  IMAD.MOV R6, RZ, RZ, -R3 ;  /* 0x000000ffff067224 */ /* 0x001fc800078e0a03 */
[----:B------:R-:W-:Y:S01]  /*0350*/  IMAD.MOV.U32 R2, RZ, RZ, R6 ;  /* 0x000000ffff027224 */ /* 0x000fe200078e0006 */
[----:B------:R-:W-:-:S03]  /*0360*/  IABS R6, R11 ;  /* 0x0000000b00067213 */ /* 0x000fc60000000000 */
[----:B------:R-:W-:Y:S02]  /*0370*/  IMAD R5, R2, R7, RZ ;  /* 0x0000000702057224 */ /* 0x000fe400078e02ff */
[----:B------:R-:W-:Y:S02]  /*0380*/  IMAD.MOV.U32 R2, RZ, RZ, RZ ;  /* 0x000000ffff027224 */ /* 0x000fe400078e00ff */
[----:B------:R-:W-:Y:S02]  /*0390*/  IMAD.MOV R0, RZ, RZ, -R6 ;  /* 0x000000ffff007224 */ /* 0x000fe400078e0a06 */
        /* <DEDUP_REMOVED lines=10> */
[----:B------:R-:W0:Y:S05]  /*0440*/  S2R R0, SR_TID.X ;  /* 0x0000000000007919 */ /* 0x000e2a0000002100 */
[----:B------:R-:W-:Y:S02]  /*0450*/  @P0 IADD3 R2, R2, 0x1, RZ ;  /* 0x0000000102020810 */ /* 0x000fe40007ffe0ff */
[----:B------:R-:W-:-:S03]  /*0460*/  ISETP.GT.AND P0, PT, R133, 0x1f, PT ;  /* 0x0000001f8500780c */ /* 0x000fc60003f04270 */
[----:B------:R-:W-:-:S04]  /*0470*/  IMAD.MOV.U32 R19, RZ, RZ, R2 ;  /* 0x000000ffff137224 */ /* 0x000fc800078e0002 */
[----:B------:R-:W-:Y:S01]  /*0480*/  @!P2 IMAD.MOV R19, RZ, RZ, -R19 ;  /* 0x000000ffff13a224 */ /* 0x000fe200078e0a13 */
[----:B------:R-:W-:-:S05]  /*0490*/  @!P1 LOP3.LUT R19, RZ, R11, RZ, 0x33, !PT ;  /* 0x0000000bff139212 */ /* 0x000fca00078e33ff */
[----:B------:R-:W-:Y:S02]  /*04a0*/  IMAD.MOV R2, RZ, RZ, -R19 ;  /* 0x000000ffff027224 */ /* 0x000fe400078e0a13 */
[----:B------:R-:W-:Y:S02]  /*04b0*/  IMAD.SHL.U32 R19, R19, 0x40, RZ ;  /* 0x0000004013137824 */ /* 0x000fe400078e00ff */
[----:B------:R-:W-:Y:S01]  /*04c0*/  IMAD R2, R11, R2, R4 ;  /* 0x000000020b027224 */ /* 0x000fe200078e0204 */
[----:B0-----:R-:W-:Y:S02]  /*04d0*/  SHF.R.U32.HI R3, RZ, 0x6, R0 ;  /* 0x00000006ff037819 */ /* 0x001fe40000011600 */
[----:B------:R-:W-:Y:S01]  /*04e0*/  LOP3.LUT R25, R0, 0x3f, RZ, 0xc0, !PT ;  /* 0x0000003f00197812 */ /* 0x000fe200078ec0ff */
[----:B------:R-:W-:Y:S01]  /*04f0*/  IMAD.IADD R80, R80, 0x1, R2 ;  /* 0x0000000150507824 */ /* 0x000fe200078e0202 */
[----:B------:R-:W-:Y:S02]  /*0500*/  SGXT.U32 R2, R3, 0x1 ;  /* 0x000000010302781a */ /* 0x000fe40000000000 */
[----:B------:R-:W-:Y:S01]  /*0510*/  LOP3.LUT R3, R0, 0x40, RZ, 0xc0, !PT ;  /* 0x0000004000037812 */ /* 0x000fe200078ec0ff */
[----:B------:R-:W-:Y:S01]  /*0520*/  IMAD R80, R80, 0x40, R25 ;  /* 0x0000004050507824 */ /* 0x000fe200078e0219 */
[----:B------:R-:W-:-:S02]  /*0530*/  LOP3.LUT R4, R2, 0x2, RZ, 0xfc, !PT ;  /* 0x0000000202047812 */ /* 0x000fc400078efcff */
[C---:B------:R-:W-:Y:S02]  /*0540*/  LOP3.LUT R5, R2.reuse, 0x4, RZ, 0xfc, !PT ;  /* 0x0000000402057812 */ /* 0x040fe400078efcff */
[C---:B------:R-:W-:Y:S02]  /*0550*/  LOP3.LUT R6, R2.reuse, 0x6, RZ, 0xfc, !PT ;  /* 0x0000000602067812 */ /* 0x040fe400078efcff */
[C---:B------:R-:W-:Y:S02]  /*0560*/  LOP3.LUT R7, R2.reuse, 0x8, RZ, 0xfc, !PT ;  /* 0x0000000802077812 */ /* 0x040fe400078efcff */
[C---:B------:R-:W-:Y:S02]  /*0570*/  LOP3.LUT R8, R2.reuse, 0xa, RZ, 0xfc, !PT ;  /* 0x0000000a02087812 */ /* 0x040fe400078efcff */
[C---:B------:R-:W-:Y:S02]  /*0580*/  LOP3.LUT R9, R2.reuse, 0xc, RZ, 0xfc, !PT ;  /* 0x0000000c02097812 */ /* 0x040fe400078efcff */
        /* <DEDUP_REMOVED lines=8> */
[----:B------:R-:W-:Y:S01]  /*0610*/  LOP3.LUT R18, R2, 0x1e, RZ, 0xfc, !PT ;  /* 0x0000001e02127812 */ /* 0x000fe200078efcff */
[----:B------:R-:W-:Y:S05]  /*0620*/  @P0 BRA `(.L_x_0) ;  /* 0x000000a000000947 */ /* 0x000fea0003800000 */
[----:B------:R-:W-:Y:S01]  /*0630*/  IMAD.SHL.U32 R81, R0, 0x8, RZ ;  /* 0x0000000800517824 */ /* 0x000fe200078e00ff */
[----:B------:R-:W-:Y:S01]  /*0640*/  CS2R R72, SRZ ;  /* 0x0000000000487805 */ /* 0x000fe2000001ff00 */
[----:B------:R-:W-:Y:S01]  /*0650*/  CS2R R10, SRZ ;  /* 0x00000000000a7805 */ /* 0x000fe2000001ff00 */
[----:B------:R-:W-:Y:S01]  /*0660*/  CS2R R56, SRZ ;  /* 0x0000000000387805 */ /* 0x000fe2000001ff00 */
[----:B------:R-:W-:Y:S01]  /*0670*/  CS2R R8, SRZ ;  /* 0x0000000000087805 */ /* 0x000fe2000001ff00 */
[----:B------:R-:W-:Y:S01]  /*0680*/  CS2R R74, SRZ ;  /* 0x00000000004a7805 */ /* 0x000fe2000001ff00 */
[----:B------:R-:W-:Y:S01]  /*0690*/  CS2R R6, SRZ ;  /* 0x0000000000067805 */ /* 0x000fe2000001ff00 */
[----:B------:R-:W-:Y:S01]  /*06a0*/  CS2R R58, SRZ ;  /* 0x00000000003a7805 */ /* 0x000fe2000001ff00 */
[----:B------:R-:W-:Y:S01]  /*06b0*/  CS2R R4, SRZ ;  /* 0x0000000000047805 */ /* 0x000fe2000001ff00 */
[----:B------:R-:W-:Y:S05]  /*06c0*/  BRA `(.L_x_1) ;  /* 0x0000227000007947 */ /* 0x000fea0003800000 */
.L_x_0:
[----:B------:R-:W-:Y:S01]  /*06d0*/  IABS R20, c[0x0][0x17c] ;  /* 0x00005f0000147a13 */ /* 0x000fe20000000000 */
[----:B------:R-:W-:Y:S01]  /*06e0*/  IMAD.SHL.U32 R82, R25, 0x2, RZ ;  /* 0x0000000219527824 */ /* 0x000fe200078e00ff */
[----:B------:R-:W-:Y:S01]  /*06f0*/  SHF.R.U32.HI R28, RZ, 0x5, R0 ;  /* 0x00000005ff1c7819 */ /* 0x000fe20000011600 */
[C---:B------:R-:W-:Y:S01]  /*0700*/  IMAD.SHL.U32 R81, R0.reuse, 0x8, RZ ;  /* 0x0000000800517824 */ /* 0x040fe200078e00ff */
[----:B------:R-:W0:Y:S01]  /*0710*/  I2F.RP R26, R20 ;  /* 0x00000014001a7306 */ /* 0x000e220000209400 */
[C---:B------:R-:W-:Y:S01]  /*0720*/  LEA.HI R32, R0.reuse, R19, RZ, 0x1b ;  /* 0x0000001300207211 */ /* 0x040fe200078fd8ff */
[----:B------:R-:W-:Y:S01]  /*0730*/  IMAD.SHL.U32 R83, R0, 0x40, RZ ;  /* 0x0000004000537824 */ /* 0x000fe200078e00ff */
[----:B------:R-:W-:Y:S01]  /*0740*/  SGXT.U32 R28, R28, 0x2 ;  /* 0x000000021c1c781a */ /* 0x000fe20000000000 */
[----:B------:R-:W-:Y:S01]  /*0750*/  IMAD.MOV.U32 R127, RZ, RZ, c[0x0][0x18c] ;  /* 0x00006300ff7f7624 */ /* 0x000fe200078e00ff */
[----:B------:R-:W-:Y:S01]  /*0760*/  IADD3 R24, R32, 0x3c, RZ ;  /* 0x0000003c20187810 */ /* 0x000fe20007ffe0ff */
[----:B------:R-:W-:Y:S01]  /*0770*/  IMAD.MOV.U32 R126, RZ, RZ, c[0x0][0x188] ;  /* 0x00006200ff7e7624 */ /* 0x000fe200078e00ff */
[----:B------:R-:W-:Y:S01]  /*0780*/  LOP3.LUT R36, R19, R28, RZ, 0xfc, !PT ;  /* 0x0000001c13247212 */ /* 0x000fe200078efcff */
[----:B------:R-:W-:Y:S01]  /*0790*/  IMAD R110, R2, c[0x0][0x188], RZ ;  /* 0x00006200026e7a24 */ /* 0x000fe200078e02ff */
[----:B------:R-:W-:Y:S01]  /*07a0*/  IABS R31, R24 ;  /* 0x00000018001f7213 */ /* 0x000fe20000000000 */
[----:B------:R-:W-:Y:S01]  /*07b0*/  IMAD R111, R18, c[0x0][0x188], RZ ;  /* 0x00006200126f7a24 */ /* 0x000fe200078e02ff */
[----:B------:R-:W-:Y:S01]  /*07c0*/  LOP3.LUT R27, R36, 0x38, RZ, 0xfc, !PT ;  /* 0x00000038241b7812 */ /* 0x000fe200078efcff */
[----:B------:R-:W-:Y:S01]  /*07d0*/  IMAD R112, R17, c[0x0][0x188], RZ ;  /* 0x0000620011707a24 */ /* 0x000fe200078e02ff */
[----:B------:R-:W-:Y:S01]  /*07e0*/  ISETP.GE.AND P0, PT, R24, RZ, PT ;  /* 0x000000ff1800720c */ /* 0x000fe20003f06270 */
[----:B------:R-:W-:Y:S01]  /*07f0*/  IMAD R113, R16, c[0x0][0x188], RZ ;  /* 0x0000620010717a24 */ /* 0x000fe200078e02ff */
[----:B------:R-:W-:Y:S01]  /*0800*/  IABS R33, R27 ;  /* 0x0000001b00217213 */ /* 0x000fe20000000000 */
[----:B0-----:R-:W0:Y:S01]  /*0810*/  MUFU.RCP R26, R26 ;  /* 0x0000001a001a7308 */ /* 0x001e220000001000 */
[----:B------:R-:W-:Y:S01]  /*0820*/  IABS R21, c[0x0][0x178] ;  /* 0x00005e0000157a13 */ /* 0x000fe20000000000 */
[----:B------:R-:W-:Y:S01]  /*0830*/  IMAD R114, R15, c[0x0][0x188], RZ ;  /* 0x000062000f727a24 */ /* 0x000fe200078e02ff */
[----:B------:R-:W-:Y:S01]  /*0840*/  ISETP.NE.U32.AND P1, PT, R3, RZ, PT ;  /* 0x000000ff0300720c */ /* 0x000fe20003f25070 */
[----:B------:R-:W-:Y:S01]  /*0850*/  IMAD R115, R14, c[0x0][0x188], RZ ;  /* 0x000062000e737a24 */ /* 0x000fe200078e02ff */
[C---:B------:R-:W-:Y:S01]  /*0860*/  LOP3.LUT R30, R36.reuse, 0x30, RZ, 0xfc, !PT ;  /* 0x00000030241e7812 */ /* 0x040fe200078efcff */
[----:B------:R-:W-:Y:S01]  /*0870*/  IMAD R116, R13, c[0x0][0x188], RZ ;  /* 0x000062000d747a24 */ /* 0x000fe200078e02ff */
[----:B------:R-:W-:Y:S01]  /*0880*/  LOP3.LUT R34, R36, 0x2c, RZ, 0xfc, !PT ;  /* 0x0000002c24227812 */ /* 0x000fe200078efcff */
[----:B------:R-:W1:Y:S01]  /*0890*/  I2F.RP R28, R21 ;  /* 0x00000015001c7306 */ /* 0x000e620000209400 */
[----:B------:R-:W-:Y:S01]  /*08a0*/  ISETP.GE.AND P5, PT, R30, RZ, PT ;  /* 0x000000ff1e00720c */ /* 0x000fe20003fa6270 */
[----:B------:R-:W-:Y:S01]  /*08b0*/  IMAD R117, R12, c[0x0][0x188], RZ ;  /* 0x000062000c757a24 */ /* 0x000fe200078e02ff */
[C---:B------:R-:W-:Y:S01]  /*08c0*/  LOP3.LUT R40, R36.reuse, 0x14, RZ, 0xfc, !PT ;  /* 0x0000001424287812 */ /* 0x040fe200078efcff */
[----:B------:R-:W-:Y:S01]  /*08d0*/  IMAD R118, R11, c[0x0][0x188], RZ ;  /* 0x000062000b767a24 */ /* 0x000fe200078e02ff */
[----:B------:R-:W-:Y:S01]  /*08e0*/  LOP3.LUT R38, R36, 0x18, RZ, 0xfc, !PT ;  /* 0x0000001824267812 */ /* 0x000fe200078efcff */
[----:B------:R-:W-:Y:S01]  /*08f0*/  IMAD R119, R10, c[0x0][0x188], RZ ;  /* 0x000062000a777a24 */ /* 0x000fe200078e02ff */
[----:B------:R-:W-:Y:S01]  /*0900*/  IABS R43, R40 ;  /* 0x00000028002b7213 */ /* 0x000fe20000000000 */
[----:B------:R-:W-:Y:S01]  /*0910*/  IMAD R120, R9, c[0x0][0x188], RZ ;  /* 0x0000620009787a24 */ /* 0x000fe200078e02ff */
[----:B0-----:R-:W-:Y:S01]  /*0920*/  IADD3 R22, R26, 0xffffffe, RZ ;  /* 0x0ffffffe1a167810 */ /* 0x001fe20007ffe0ff */
[----:B------:R-:W-:Y:S01]  /*0930*/  IMAD R121, R8, c[0x0][0x188], RZ ;  /* 0x0000620008797a24 */ /* 0x000fe200078e02ff */
[----:B------:R-:W-:Y:S01]  /*0940*/  IABS R41, R38 ;  /* 0x0000002600297213 */ /* 0x000fe20000000000 */
[----:B------:R-:W-:Y:S01]  /*0950*/  IMAD R122, R7, c[0x0][0x188], RZ ;  /* 0x00006200077a7a24 */ /* 0x000fe200078e02ff */
[----:B------:R0:W2:Y:S01]  /*0960*/  F2I.FTZ.U32.TRUNC.NTZ R23, R22 ;  /* 0x0000001600177305 */ /* 0x0000a2000021f000 */
[----:B------:R-:W-:Y:S01]  /*0970*/  LOP3.LUT R42, R36, 0xc, RZ, 0xfc, !PT ;  /* 0x0000000c242a7812 */ /* 0x000fe200078efcff */
[----:B------:R-:W-:Y:S01]  /*0980*/  IMAD R123, R6, c[0x0][0x188], RZ ;  /* 0x00006200067b7a24 */ /* 0x000fe200078e02ff */
[----:B------:R-:W-:Y:S01]  /*0990*/  LOP3.LUT R46, R36, 0x4, RZ, 0xfc, !PT ;  /* 0x00000004242e7812 */ /* 0x000fe200078efcff */
[----:B------:R-:W-:Y:S01]  /*09a0*/  IMAD R124, R5, c[0x0][0x188], RZ ;  /* 0x00006200057c7a24 */ /* 0x000fe200078e02ff */
[----:B------:R-:W-:Y:S01]  /*09b0*/  IABS R47, R42 ;  /* 0x0000002a002f7213 */ /* 0x000fe20000000000 */
[----:B------:R-:W-:Y:S01]  /*09c0*/  IMAD R125, R4, c[0x0][0x188], RZ ;  /* 0x00006200047d7a24 */ /* 0x000fe200078e02ff */
[----:B------:R-:W-:Y:S01]  /*09d0*/  IABS R51, R46 ;  /* 0x0000002e00337213 */ /* 0x000fe20000000000 */
[----:B-1----:R-:W1:Y:S01]  /*09e0*/  MUFU.RCP R28, R28 ;  /* 0x0000001c001c7308 */ /* 0x002e620000001000 */
[----:B0-----:R-:W-:Y:S01]  /*09f0*/  IMAD.MOV.U32 R22, RZ, RZ, RZ ;  /* 0x000000ffff167224 */ /* 0x001fe200078e00ff */
[----:B------:R-:W-:Y:S01]  /*0a00*/  LOP3.LUT R44, R36, 0x8, RZ, 0xfc, !PT ;  /* 0x00000008242c7812 */ /* 0x000fe200078efcff */
[----:B------:R-:W-:Y:S01]  /*0a10*/  CS2R R76, SRZ ;  /* 0x00000000004c7805 */ /* 0x000fe2000001ff00 */
[----:B------:R-:W-:Y:S01]  /*0a20*/  IABS R53, R36 ;  /* 0x0000002400357213 */ /* 0x000fe20000000000 */
[----:B------:R-:W-:Y:S01]  /*0a30*/  CS2R R78, SRZ ;  /* 0x00000000004e7805 */ /* 0x000fe2000001ff00 */
[----:B------:R-:W-:Y:S01]  /*0a40*/  IABS R49, R44 ;  /* 0x0000002c00317213 */ /* 0x000fe20000000000 */
[----:B------:R-:W-:Y:S01]  /*0a50*/  CS2R R72, SRZ ;  /* 0x0000000000487805 */ /* 0x000fe2000001ff00 */
[--C-:B--2---:R-:W-:Y:S01]  /*0a60*/  IMAD.MOV R29, RZ, RZ, -R23.reuse ;  /* 0x000000ffff1d7224 */ /* 0x104fe200078e0a17 */
[----:B------:R-:W-:Y:S01]  /*0a70*/  LOP3.LUT R55, R81, 0x30, RZ, 0xc0, !PT ;  /* 0x0000003051377812 */ /* 0x000fe200078ec0ff */
[----:B------:R-:W-:Y:S01]  /*0a80*/  CS2R R74, SRZ ;  /* 0x00000000004a7805 */ /* 0x000fe2000001ff00 */
[----:B------:R-:W-:Y:S01]  /*0a90*/  LOP3.LUT R89, R0, 0x1f, RZ, 0xc0, !PT ;  /* 0x0000001f00597812 */ /* 0x000fe200078ec0ff */
[----:B------:R-:W-:Y:S01]  /*0aa0*/  IMAD R29, R29, R20, RZ ;  /* 0x000000141d1d7224 */ /* 0x000fe200078e02ff */
[----:B------:R-:W-:Y:S01]  /*0ab0*/  CS2R R68, SRZ ;  /* 0x0000000000447805 */ /* 0x000fe2000001ff00 */
[----:B------:R-:W-:Y:S01]  /*0ac0*/  CS2R R70, SRZ ;  /* 0x0000000000467805 */ /* 0x000fe2000001ff00 */
[----:B------:R-:W-:Y:S01]  /*0ad0*/  CS2R R64, SRZ ;  /* 0x0000000000407805 */ /* 0x000fe2000001ff00 */
[----:B------:R-:W-:Y:S01]  /*0ae0*/  IMAD.HI.U32 R26, R23, R29, R22 ;  /* 0x0000001d171a7227 */ /* 0x000fe200078e0016 */
[----:B------:R-:W-:Y:S01]  /*0af0*/  SHF.R.S32.HI R22, RZ, 0x1f, R133 ;  /* 0x0000001fff167819 */ /* 0x000fe20000011485 */
[----:B------:R-:W-:Y:S01]  /*0b00*/  CS2R R66, SRZ ;  /* 0x0000000000427805 */ /* 0x000fe2000001ff00 */
[----:B------:R-:W-:Y:S01]  /*0b10*/  SEL R29, RZ, 0x90, !P1 ;  /* 0x00000090ff1d7807 */ /* 0x000fe20004800000 */
[----:B------:R-:W-:Y:S01]  /*0b20*/  CS2R R60, SRZ ;  /* 0x00000000003c7805 */ /* 0x000fe2000001ff00 */
[----:B------:R-:W-:Y:S01]  /*0b30*/  LEA.HI R133, R22, R133, RZ, 0x5 ;  /* 0x0000008516857211 */ /* 0x000fe200078f28ff */
[C---:B------:R-:W-:Y:S01]  /*0b40*/  IMAD.HI.U32 R22, R26.reuse, R31, RZ ;  /* 0x0000001f1a167227 */ /* 0x040fe200078e00ff */
[----:B------:R-:W-:Y:S01]  /*0b50*/  ISETP.GE.AND P1, PT, R27, RZ, PT ;  /* 0x000000ff1b00720c */ /* 0x000fe20003f26270 */
[----:B------:R-:W-:Y:S01]  /*0b60*/  CS2R R62, SRZ ;  /* 0x00000000003e7805 */ /* 0x000fe2000001ff00 */
[----:B------:R-:W-:Y:S01]  /*0b70*/  LOP3.LUT R82, R29, R82, RZ, 0x3c, !PT ;  /* 0x000000521d527212 */ /* 0x000fe200078e3cff */
[----:B------:R-:W-:Y:S01]  /*0b80*/  IMAD.HI.U32 R23, R26, R33, RZ ;  /* 0x000000211a177227 */ /* 0x000fe200078e00ff */
[----:B-1----:R-:W-:Y:S01]  /*0b90*/  IADD3 R28, R28, 0xffffffe, RZ ;  /* 0x0ffffffe1c1c7810 */ /* 0x002fe20007ffe0ff */
[----:B------:R-:W-:Y:S01]  /*0ba0*/  CS2R R58, SRZ ;  /* 0x00000000003a7805 */ /* 0x000fe2000001ff00 */
[----:B------:R-:W-:Y:S01]  /*0bb0*/  SHF.R.S32.HI R133, RZ, 0x5, R133 ;  /* 0x00000005ff857819 */ /* 0x000fe20000011485 */
[----:B------:R-:W-:Y:S01]  /*0bc0*/  IMAD.MOV R24, RZ, RZ, -R22 ;  /* 0x000000ffff187224 */ /* 0x000fe200078e0a16 */
[----:B------:R-:W-:Y:S01]  /*0bd0*/  LOP3.LUT R22, R36, 0x34, RZ, 0xfc, !PT ;  /* 0x0000003424167812 */ /* 0x000fe200078efcff */
[----:B------:R-:W-:Y:S01]  /*0be0*/  IMAD.MOV R23, RZ, RZ, -R23 ;  /* 0x000000ffff177224 */ /* 0x000fe200078e0a17 */
[----:B------:R-:W-:Y:S01]  /*0bf0*/  LOP3.LUT R128, R82, 0x20, RZ, 0x3c, !PT ;  /* 0x0000002052807812 */ /* 0x000fe200078e3cff */
[C---:B------:R-:W-:Y:S01]  /*0c00*/  IMAD R25, R20.reuse, R24, R31 ;  /* 0x0000001814197224 */ /* 0x040fe200078e021f */
[----:B------:R-:W-:Y:S01]  /*0c10*/  IABS R31, R30 ;  /* 0x0000001e001f7213 */ /* 0x000fe20000000000 */
[C---:B------:R-:W-:Y:S01]  /*0c20*/  IMAD R27, R20.reuse, R23, R33 ;  /* 0x00000017141b7224 */ /* 0x040fe200078e0221 */
[----:B------:R-:W-:Y:S01]  /*0c30*/  IABS R29, R22 ;  /* 0x00000016001d7213 */ /* 0x000fe20000000000 */
[----:B------:R-:W0:Y:S01]  /*0c40*/  F2I.FTZ.U32.TRUNC.NTZ R23, R28 ;  /* 0x0000001c00177305 */ /* 0x000e22000021f000 */
[C---:B------:R-:W-:Y:S01]  /*0c50*/  ISETP.GT.U32.AND P2, PT, R20.reuse, R25, PT ;  /* 0x000000191400720c */ /* 0x040fe20003f44070 */
[----:B------:R-:W-:Y:S01]  /*0c60*/  IMAD.SHL.U32 R127, R127, 0x20, RZ ;  /* 0x000000207f7f7824 */ /* 0x000fe200078e00ff */
[----:B------:R-:W-:Y:S01]  /*0c70*/  ISETP.GT.U32.AND P3, PT, R20, R27, PT ;  /* 0x0000001b1400720c */ /* 0x000fe20003f64070 */
[----:B------:R-:W-:Y:S01]  /*0c80*/  IMAD.HI.U32 R24, R26, R29, RZ ;  /* 0x0000001d1a187227 */ /* 0x000fe200078e00ff */
[----:B------:R-:W-:-:S02]  /*0c90*/  ISETP.GE.AND P4, PT, R22, RZ, PT ;  /* 0x000000ff1600720c */ /* 0x000fc40003f86270 */
[----:B------:R-:W-:Y:S01]  /*0ca0*/  IABS R33, R34 ;  /* 0x0000002200217213 */ /* 0x000fe20000000000 */
[----:B------:R-:W-:Y:S01]  /*0cb0*/  IMAD.HI.U32 R22, R26, R31, RZ ;  /* 0x0000001f1a167227 */ /* 0x000fe200078e00ff */
[C---:B------:R-:W-:Y:S02]  /*0cc0*/  LOP3.LUT R130, R82.reuse, 0x40, RZ, 0x3c, !PT ;  /* 0x0000004052827812 */ /* 0x040fe400078e3cff */
[----:B------:R-:W-:Y:S01]  /*0cd0*/  LOP3.LUT R131, R82, 0x60, RZ, 0x3c, !PT ;  /* 0x0000006052837812 */ /* 0x000fe200078e3cff */
[----:B------:R-:W-:Y:S02]  /*0ce0*/  IMAD.MOV R30, RZ, RZ, -R22 ;  /* 0x000000ffff1e7224 */ /* 0x000fe400078e0a16 */
[--C-:B------:R-:W-:Y:S02]  /*0cf0*/  @!P2 IMAD.IADD R25, R25, 0x1, -R20.reuse ;  /* 0x000000011919a824 */ /* 0x100fe400078e0a14 */
[----:B------:R-:W-:Y:S02]  /*0d00*/  @!P3 IMAD.IADD R27, R27, 0x1, -R20 ;  /* 0x000000011b1bb824 */ /* 0x000fe400078e0a14 */
[----:B------:R-:W-:Y:S01]  /*0d10*/  IMAD.HI.U32 R22, R26, R33, RZ ;  /* 0x000000211a167227 */ /* 0x000fe200078e00ff */
[----:B------:R-:W-:-:S02]  /*0d20*/  ISETP.GT.U32.AND P2, PT, R20, R25, PT ;  /* 0x000000191400720c */ /* 0x000fc40003f44070 */
[C---:B------:R-:W-:Y:S01]  /*0d30*/  ISETP.GT.U32.AND P6, PT, R20.reuse, R27, PT ;  /* 0x0000001b1400720c */ /* 0x040fe20003fc4070 */
[C---:B------:R-:W-:Y:S02]  /*0d40*/  IMAD R31, R20.reuse, R30, R31 ;  /* 0x0000001e141f7224 */ /* 0x040fe400078e021f */
[----:B------:R-:W-:Y:S02]  /*0d50*/  IMAD.MOV R22, RZ, RZ, -R22 ;  /* 0x000000ffff167224 */ /* 0x000fe400078e0a16 */
[----:B------:R-:W-:Y:S02]  /*0d60*/  IMAD.MOV R24, RZ, RZ, -R24 ;  /* 0x000000ffff187224 */ /* 0x000fe400078e0a18 */
[C---:B------:R-:W-:Y:S02]  /*0d70*/  IMAD R33, R20.reuse, R22, R33 ;  /* 0x0000001614217224 */ /* 0x040fe400078e0221 */
[----:B------:R-:W-:Y:S01]  /*0d80*/  IMAD R29, R20, R24, R29 ;  /* 0x00000018141d7224 */ /* 0x000fe200078e021d */
[----:B------:R-:W-:Y:S01]  /*0d90*/  LOP3.LUT R24, R36, 0x28, RZ, 0xfc, !PT ;  /* 0x0000002824187812 */ /* 0x000fe200078efcff */
[--C-:B------:R-:W-:Y:S01]  /*0da0*/  @!P2 IMAD.IADD R25, R25, 0x1, -R20.reuse ;  /* 0x000000011919a824 */ /* 0x100fe200078e0a14 */
[C---:B------:R-:W-:Y:S01]  /*0db0*/  ISETP.GT.U32.AND P2, PT, R20.reuse, R31, PT ;  /* 0x0000001f1400720c */ /* 0x040fe20003f44070 */
[----:B------:R-:W-:Y:S01]  /*0dc0*/  @!P6 IMAD.IADD R27, R27, 0x1, -R20 ;  /* 0x000000011b1be824 */ /* 0x000fe200078e0a14 */
[C---:B------:R-:W-:Y:S01]  /*0dd0*/  ISETP.GT.U32.AND P6, PT, R20.reuse, R33, PT ;  /* 0x000000211400720c */ /* 0x040fe20003fc4070 */
[----:B0-----:R-:W-:Y:S01]  /*0de0*/  IMAD.MOV R28, RZ, RZ, -R23 ;  /* 0x000000ffff1c7224 */ /* 0x001fe200078e0a17 */
[----:B------:R-:W-:Y:S01]  /*0df0*/  ISETP.GT.U32.AND P3, PT, R20, R29, PT ;  /* 0x0000001d1400720c */ /* 0x000fe20003f64070 */
[----:B------:R-:W-:Y:S01]  /*0e00*/  @!P0 IMAD.MOV R25, RZ, RZ, -R25 ;  /* 0x000000ffff198224 */ /* 0x000fe200078e0a19 */
[----:B------:R-:W-:Y:S01]  /*0e10*/  IABS R35, R24 ;  /* 0x0000001800237213 */ /* 0x000fe20000000000 */
[----:B------:R-:W-:Y:S01]  /*0e20*/  IMAD R37, R28, R21, RZ ;  /* 0x000000151c257224 */ /* 0x000fe200078e02ff */
[----:B------:R-:W-:Y:S01]  /*0e30*/  ISETP.GE.AND P0, PT, R34, RZ, PT ;  /* 0x000000ff2200720c */ /* 0x000fe20003f06270 */
[----:B------:R-:W-:-:S02]  /*0e40*/  @!P1 IMAD.MOV R27, RZ, RZ, -R27 ;  /* 0x000000ffff1b9224 */ /* 0x000fc400078e0a1b */
[----:B------:R-:W-:-:S04]  /*0e50*/  IMAD.HI.U32 R22, R26, R35, RZ ;  /* 0x000000231a167227 */ /* 0x000fc800078e00ff */
[--C-:B------:R-:W-:Y:S01]  /*0e60*/  @!P2 IMAD.IADD R31, R31, 0x1, -R20.reuse ;  /* 0x000000011f1fa824 */ /* 0x100fe200078e0a14 */
[----:B------:R-:W-:Y:S01]  /*0e70*/  ISETP.GE.AND P2, PT, R24, RZ, PT ;  /* 0x000000ff1800720c */ /* 0x000fe20003f46270 */
[----:B------:R-:W-:Y:S01]  /*0e80*/  @!P6 IMAD.IADD R33, R33, 0x1, -R20 ;  /* 0x000000012121e824 */ /* 0x000fe200078e0a14 */
[----:B------:R-:W-:Y:S01]  /*0e90*/  LOP3.LUT R24, R36, 0x20, RZ, 0xfc, !PT ;  /* 0x0000002024187812 */ /* 0x000fe200078efcff */
[----:B------:R-:W-:Y:S01]  /*0ea0*/  IMAD.MOV R28, RZ, RZ, -R22 ;  /* 0x000000ffff1c7224 */ /* 0x000fe200078e0a16 */
[C---:B------:R-:W-:Y:S01]  /*0eb0*/  ISETP.GT.U32.AND P6, PT, R20.reuse, R31, PT ;  /* 0x0000001f1400720c */ /* 0x040fe20003fc4070 */
[----:B------:R-:W-:Y:S01]  /*0ec0*/  @!P3 IMAD.IADD R29, R29, 0x1, -R20 ;  /* 0x000000011d1db824 */ /* 0x000fe200078e0a14 */
[----:B------:R-:W-:Y:S01]  /*0ed0*/  ISETP.GT.U32.AND P1, PT, R20, R33, PT ;  /* 0x000000211400720c */ /* 0x000fe20003f24070 */
[----:B------:R-:W-:Y:S02]  /*0ee0*/  IMAD.MOV.U32 R22, RZ, RZ, RZ ;  /* 0x000000ffff167224 */ /* 0x000fe400078e00ff */
[----:B------:R-:W-:Y:S01]  /*0ef0*/  IMAD.HI.U32 R30, R26, R41, RZ ;  /* 0x000000291a1e7227 */ /* 0x000fe200078e00ff */
[----:B------:R-:W-:-:S03]  /*0f00*/  ISETP.GT.U32.AND P3, PT, R20, R29, PT ;  /* 0x0000001d1400720c */ /* 0x000fc60003f64070 */
[----:B------:R-:W-:Y:S01]  /*0f10*/  IMAD.HI.U32 R34, R23, R37, R22 ;  /* 0x0000002517227227 */ /* 0x000fe200078e0016 */
[----:B------:R-:W-:Y:S02]  /*0f20*/  IADD3 R22, R32, 0x1c, RZ ;  /* 0x0000001c20167810 */ /* 0x000fe40007ffe0ff */
[----:B------:R-:W-:Y:S01]  /*0f30*/  IABS R37, R24 ;  /* 0x0000001800257213 */ /* 0x000fe20000000000 */
[C---:B------:R-:W-:Y:S01]  /*0f40*/  IMAD R23, R20.reuse, R28, R35 ;  /* 0x0000001c14177224 */ /* 0x040fe200078e0223 */
[----:B------:R-:W-:Y:S01]  /*0f50*/  IABS R39, R22 ;  /* 0x0000001600277213 */ /* 0x000fe20000000000 */
[--C-:B------:R-:W-:Y:S02]  /*0f60*/  @!P6 IMAD.IADD R31, R31, 0x1, -R20.reuse ;  /* 0x000000011f1fe824 */ /* 0x100fe400078e0a14 */
[--C-:B------:R-:W-:Y:S01]  /*0f70*/  @!P1 IMAD.IADD R33, R33, 0x1, -R20.reuse ;  /* 0x0000000121219824 */ /* 0x100fe200078e0a14 */
[----:B------:R-:W-:Y:S01]  /*0f80*/  ISETP.GT.U32.AND P6, PT, R20, R23, PT ;  /* 0x000000171400720c */ /* 0x000fe20003fc4070 */
[----:B------:R-:W-:Y:S01]  /*0f90*/  @!P3 IMAD.IADD R29, R29, 0x1, -R20 ;  /* 0x000000011d1db824 */ /* 0x000fe200078e0a14 */
[----:B------:R-:W-:Y:S01]  /*0fa0*/  ISETP.GE.AND P3, PT, R22, RZ, PT ;  /* 0x000000ff1600720c */ /* 0x000fe20003f66270 */
[----:B------:R-:W-:Y:S01]  /*0fb0*/  IMAD.HI.U32 R32, R26, R43, RZ ;  /* 0x0000002b1a207227 */ /* 0x000fe200078e00ff */
[----:B------:R-:W-:-:S02]  /*0fc0*/  LOP3.LUT R22, R36, 0x24, RZ, 0xfc, !PT ;  /* 0x0000002424167812 */ /* 0x000fc400078efcff */
[----:B------:R-:W-:Y:S01]  /*0fd0*/  ISETP.GE.AND P1, PT, R24, RZ, PT ;  /* 0x000000ff1800720c */ /* 0x000fe20003f26270 */
[----:B------:R-:W-:Y:S01]  /*0fe0*/  @!P4 IMAD.MOV R29, RZ, RZ, -R29 ;  /* 0x000000ffff1dc224 */ /* 0x000fe200078e0a1d */
[----:B------:R-:W-:Y:S01]  /*0ff0*/  IABS R35, R22 ;  /* 0x0000001600237213 */ /* 0x000fe20000000000 */
[----:B------:R-:W-:Y:S01]  /*1000*/  IMAD.HI.U32 R24, R26, R37, RZ ;  /* 0x000000251a187227 */ /* 0x000fe200078e00ff */
[----:B------:R-:W-:-:S03]  /*1010*/  ISETP.GE.AND P4, PT, R22, RZ, PT ;  /* 0x000000ff1600720c */ /* 0x000fc60003f86270 */
[----:B------:R-:W-:Y:S02]  /*1020*/  @!P6 IMAD.IADD R23, R23, 0x1, -R20 ;  /* 0x000000011717e824 */ /* 0x000fe400078e0a14 */
[----:B------:R-:W-:-:S03]  /*1030*/  IMAD.HI.U32 R22, R26, R35, RZ ;  /* 0x000000231a167227 */ /* 0x000fc600078e00ff */
[C---:B------:R-:W-:Y:S01]  /*1040*/  ISETP.GT.U32.AND P6, PT, R20.reuse, R23, PT ;  /* 0x000000171400720c */ /* 0x040fe20003fc4070 */
[----:B------:R-:W-:Y:S02]  /*1050*/  IMAD.MOV R22, RZ, RZ, -R22 ;  /* 0x000000ffff167224 */ /* 0x000fe400078e0a16 */
[----:B------:R-:W-:Y:S02]  /*1060*/  IMAD.MOV R24, RZ, RZ, -R24 ;  /* 0x000000ffff187224 */ /* 0x000fe400078e0a18 */
[C---:B------:R-:W-:Y:S02]  /*1070*/  IMAD R35, R20.reuse, R22, R35 ;  /* 0x0000001614237224 */ /* 0x040fe400078e0223 */
[----:B------:R-:W-:Y:S02]  /*1080*/  IMAD R37, R20, R24, R37 ;  /* 0x0000001814257224 */ /* 0x000fe400078e0225 */
[----:B------:R-:W-:Y:S02]  /*1090*/  IMAD.MOV R32, RZ, RZ, -R32 ;  /* 0x000000ffff207224 */ /* 0x000fe400078e0a20 */
[----:B------:R-:W-:-:S04]  /*10a0*/  IMAD.HI.U32 R28, R26, R39, RZ ;  /* 0x000000271a1c7227 */ /* 0x000fc800078e00ff */
[----:B------:R-:W-:Y:S01]  /*10b0*/  @!P6 IMAD.IADD R23, R23, 0x1, -R20 ;  /* 0x000000011717e824 */ /* 0x000fe200078e0a14 */
[C---:B------:R-:W-:Y:S01]  /*10c0*/  ISETP.GT.U32.AND P6, PT, R20.reuse, R35, PT ;  /* 0x000000231400720c */ /* 0x040fe20003fc4070 */
[----:B------:R-:W-:Y:S01]  /*10d0*/  IMAD R43, R20, R32, R43 ;  /* 0x00000020142b7224 */ /* 0x000fe200078e022b */
[----:B------:R-:W-:Y:S01]  /*10e0*/  LOP3.LUT R32, R36, 0x10, RZ, 0xfc, !PT ;  /* 0x0000001024207812 */ /* 0x000fe200078efcff */
[----:B------:R-:W-:Y:S02]  /*10f0*/  @!P5 IMAD.MOV R31, RZ, RZ, -R31 ;  /* 0x000000ffff1fd224 */ /* 0x000fe400078e0a1f */
[----:B------:R-:W-:Y:S01]  /*1100*/  IMAD.MOV R28, RZ, RZ, -R28 ;  /* 0x000000ffff1c7224 */ /* 0x000fe200078e0a1c */
[----:B------:R-:W-:Y:S01]  /*1110*/  IABS R45, R32 ;  /* 0x00000020002d7213 */ /* 0x000fe20000000000 */
[----:B------:R-:W-:Y:S02]  /*1120*/  IMAD.MOV R30, RZ, RZ, -R30 ;  /* 0x000000ffff1e7224 */ /* 0x000fe400078e0a1e */
[----:B------:R-:W-:-:S02]  /*1130*/  IMAD R39, R20, R28, R39 ;  /* 0x0000001c14277224 */ /* 0x000fc400078e0227 */
[----:B------:R-:W-:-:S04]  /*1140*/  IMAD.HI.U32 R22, R26, R45, RZ ;  /* 0x0000002d1a167227 */ /* 0x000fc800078e00ff */
[----:B------:R-:W-:Y:S01]  /*1150*/  @!P6 IMAD.IADD R35, R35, 0x1, -R20 ;  /* 0x000000012323e824 */ /* 0x000fe200078e0a14 */
[C---:B------:R-:W-:Y:S01]  /*1160*/  ISETP.GT.U32.AND P6, PT, R20.reuse, R37, PT ;  /* 0x000000251400720c */ /* 0x040fe20003fc4070 */
[----:B------:R-:W-:Y:S02]  /*1170*/  IMAD.MOV R28, RZ, RZ, -R22 ;  /* 0x000000ffff1c7224 */ /* 0x000fe400078e0a16 */
[----:B------:R-:W-:Y:S01]  /*1180*/  @!P0 IMAD.MOV R33, RZ, RZ, -R33 ;  /* 0x000000ffff218224 */ /* 0x000fe200078e0a21 */
[C---:B------:R-:W-:Y:S01]  /*1190*/  ISETP.GT.U32.AND P0, PT, R20.reuse, R39, PT ;  /* 0x000000271400720c */ /* 0x040fe20003f04070 */
[C---:B------:R-:W-:Y:S01]  /*11a0*/  IMAD R45, R20.reuse, R28, R45 ;  /* 0x0000001c142d7224 */ /* 0x040fe200078e022d */
[----:B------:R-:W-:Y:S01]  /*11b0*/  IABS R28, R80 ;  /* 0x00000050001c7213 */ /* 0x000fe20000000000 */
[----:B------:R-:W-:Y:S02]  /*11c0*/  IMAD R41, R20, R30, R41 ;  /* 0x0000001e14297224 */ /* 0x000fe400078e0229 */
[----:B------:R-:W-:-:S04]  /*11d0*/  IMAD.HI.U32 R24, R26, R47, RZ ;  /* 0x0000002f1a187227 */ /* 0x000fc800078e00ff */
[----:B------:R-:W-:Y:S01]  /*11e0*/  @!P6 IMAD.IADD R37, R37, 0x1, -R20 ;  /* 0x000000012525e824 */ /* 0x000fe200078e0a14 */
[C---:B------:R-:W-:Y:S01]  /*11f0*/  ISETP.GT.U32.AND P6, PT, R20.reuse, R35, PT ;  /* 0x000000231400720c */ /* 0x040fe20003fc4070 */
[----:B------:R-:W-:Y:S01]  /*1200*/  @!P2 IMAD.MOV R23, RZ, RZ, -R23 ;  /* 0x000000ffff17a224 */ /* 0x000fe200078e0a17 */
[C---:B------:R-:W-:Y:S01]  /*1210*/  ISETP.GT.U32.AND P2, PT, R20.reuse, R41, PT ;  /* 0x000000291400720c */ /* 0x040fe20003f44070 */
[----:B------:R-:W-:Y:S01]  /*1220*/  IMAD.MOV R30, RZ, RZ, -R24 ;  /* 0x000000ffff1e7224 */ /* 0x000fe200078e0a18 */
[----:B------:R-:W-:Y:S01]  /*1230*/  ISETP.GT.U32.AND P5, PT, R20, R37, PT ;  /* 0x000000251400720c */ /* 0x000fe20003fa4070 */
[----:B------:R-:W-:-:S04]  /*1240*/  IMAD.HI.U32 R24, R26, R51, RZ ;  /* 0x000000331a187227 */ /* 0x000fc800078e00ff */
[C---:B------:R-:W-:Y:S02]  /*1250*/  IMAD R47, R20.reuse, R30, R47 ;  /* 0x0000001e142f7224 */ /* 0x040fe400078e022f */
[----:B------:R-:W-:Y:S02]  /*1260*/  IMAD.MOV R24, RZ, RZ, -R24 ;  /* 0x000000ffff187224 */ /* 0x000fe400078e0a18 */
[--C-:B------:R-:W-:Y:S01]  /*1270*/  @!P6 IMAD.IADD R35, R35, 0x1, -R20.reuse ;  /* 0x000000012323e824 */ /* 0x100fe200078e0a14 */
[C---:B------:R-:W-:Y:S01]  /*1280*/  ISETP.GT.U32.AND P6, PT, R20.reuse, R43, PT ;  /* 0x0000002b1400720c */ /* 0x040fe20003fc4070 */
[--C-:B------:R-:W-:Y:S01]  /*1290*/  @!P0 IMAD.IADD R39, R39, 0x1, -R20.reuse ;  /* 0x0000000127278824 */ /* 0x100fe200078e0a14 */
[C---:B------:R-:W-:Y:S01]  /*12a0*/  ISETP.GT.U32.AND P0, PT, R20.reuse, R47, PT ;  /* 0x0000002f1400720c */ /* 0x040fe20003f04070 */
[----:B------:R-:W-:Y:S01]  /*12b0*/  @!P5 IMAD.IADD R37, R37, 0x1, -R20 ;  /* 0x000000012525d824 */ /* 0x000fe200078e0a14 */
[C---:B------:R-:W-:Y:S01]  /*12c0*/  ISETP.GT.U32.AND P5, PT, R20.reuse, R45, PT ;  /* 0x0000002d1400720c */ /* 0x040fe20003fa4070 */
[----:B------:R-:W-:-:S02]  /*12d0*/  IMAD R51, R20, R24, R51 ;  /* 0x0000001814337224 */ /* 0x000fc400078e0233 */
[----:B------:R-:W-:Y:S01]  /*12e0*/  @!P2 IMAD.IADD R41, R41, 0x1, -R20 ;  /* 0x000000012929a824 */ /* 0x000fe200078e0a14 */
[----:B------:R-:W-:Y:S01]  /*12f0*/  ISETP.GT.U32.AND P2, PT, R20, R39, PT ;  /* 0x000000271400720c */ /* 0x000fe20003f44070 */
[----:B------:R-:W-:-:S04]  /*1300*/  IMAD.HI.U32 R22, R26, R49, RZ ;  /* 0x000000311a167227 */ /* 0x000fc800078e00ff */
[----:B------:R-:W-:Y:S01]  /*1310*/  @!P6 IMAD.IADD R43, R43, 0x1, -R20 ;  /* 0x000000012b2be824 */ /* 0x000fe200078e0a14 */
[----:B------:R-:W-:Y:S01]  /*1320*/  ISETP.GT.U32.AND P6, PT, R20, R41, PT ;  /* 0x000000291400720c */ /* 0x000fe20003fc4070 */
[----:B------:R-:W-:-:S04]  /*1330*/  IMAD.HI.U32 R26, R26, R53, RZ ;  /* 0x000000351a1a7227 */ /* 0x000fc800078e00ff */
[----:B------:R-:W-:Y:S01]  /*1340*/  @!P5 IMAD.IADD R45, R45, 0x1, -R20 ;  /* 0x000000012d2dd824 */ /* 0x000fe200078e0a14 */
[C---:B------:R-:W-:Y:S01]  /*1350*/  ISETP.GT.U32.AND P5, PT, R20.reuse, R43, PT ;  /* 0x0000002b1400720c */ /* 0x040fe20003fa4070 */
[----:B------:R-:W-:Y:S02]  /*1360*/  IMAD.MOV R26, RZ, RZ, -R26 ;  /* 0x000000ffff1a7224 */ /* 0x000fe400078e0a1a */
[----:B------:R-:W-:Y:S01]  /*1370*/  @!P0 IMAD.IADD R47, R47, 0x1, -R20 ;  /* 0x000000012f2f8824 */ /* 0x000fe200078e0a14 */
[C---:B------:R-:W-:Y:S01]  /*1380*/  ISETP.GT.U32.AND P0, PT, R20.reuse, R45, PT ;  /* 0x0000002d1400720c */ /* 0x040fe20003f04070 */
[----:B------:R-:W-:Y:S02]  /*1390*/  IMAD.MOV R22, RZ, RZ, -R22 ;  /* 0x000000ffff167224 */ /* 0x000fe400078e0a16 */
[C---:B------:R-:W-:Y:S02]  /*13a0*/  IMAD R53, R20.reuse, R26, R53 ;  /* 0x0000001a14357224 */ /* 0x040fe400078e0235 */
[----:B------:R-:W-:Y:S01]  /*13b0*/  @!P4 IMAD.MOV R35, RZ, RZ, -R35 ;  /* 0x000000ffff23c224 */ /* 0x000fe200078e0a23 */
[C---:B------:R-:W-:Y:S01]  /*13c0*/  ISETP.GT.U32.AND P4, PT, R20.reuse, R47, PT ;  /* 0x0000002f1400720c */ /* 0x040fe20003f84070 */
[----:B------:R-:W-:Y:S01]  /*13d0*/  IMAD R49, R20, R22, R49 ;  /* 0x0000001614317224 */ /* 0x000fe200078e0231 */
[----:B------:R-:W-:Y:S01]  /*13e0*/  LOP3.LUT R22, R0, 0x7, RZ, 0xc0, !PT ;  /* 0x0000000700167812 */ /* 0x000fe200078ec0ff */
[--C-:B------:R-:W-:Y:S01]  /*13f0*/  @!P5 IMAD.IADD R43, R43, 0x1, -R20.reuse ;  /* 0x000000012b2bd824 */ /* 0x100fe200078e0a14 */
[C---:B------:R-:W-:Y:S01]  /*1400*/  ISETP.GT.U32.AND P5, PT, R20.reuse, R51, PT ;  /* 0x000000331400720c */ /* 0x040fe20003fa4070 */
[----:B------:R-:W-:Y:S01]  /*1410*/  @!P2 IMAD.IADD R39, R39, 0x1, -R20 ;  /* 0x000000012727a824 */ /* 0x000fe200078e0a14 */
[----:B------:R-:W-:Y:S01]  /*1420*/  ISETP.GT.U32.AND P2, PT, R20, R53, PT ;  /* 0x000000351400720c */ /* 0x000fe20003f44070 */
[----:B------:R-:W-:-:S04]  /*1430*/  IMAD.HI.U32 R34, R34, R28, RZ ;  /* 0x0000001c22227227 */ /* 0x000fc800078e00ff */
[----:B------:R-:W-:Y:S01]  /*1440*/  @!P6 IMAD.IADD R41, R41, 0x1, -R20 ;  /* 0x000000012929e824 */ /* 0x000fe200078e0a14 */
[C---:B------:R-:W-:Y:S01]  /*1450*/  ISETP.GT.U32.AND P6, PT, R20.reuse, R49, PT ;  /* 0x000000311400720c */ /* 0x040fe20003fc4070 */
[----:B------:R-:W-:Y:S02]  /*1460*/  IMAD.MOV R34, RZ, RZ, -R34 ;  /* 0x000000ffff227224 */ /* 0x000fe400078e0a22 */
[----:B------:R-:W-:Y:S02]  /*1470*/  @!P1 IMAD.MOV R37, RZ, RZ, -R37 ;  /* 0x000000ffff259224 */ /* 0x000fe400078e0a25 */
[----:B------:R-:W-:Y:S02]  /*1480*/  @!P5 IMAD.IADD R51, R51, 0x1, -R20 ;  /* 0x000000013333d824 */ /* 0x000fe400078e0a14 */
[----:B------:R-:W-:Y:S02]  /*1490*/  IMAD R28, R21, R34, R28 ;  /* 0x00000022151c7224 */ /* 0x000fe400078e021c */
[--C-:B------:R-:W-:Y:S01]  /*14a0*/  @!P4 IMAD.IADD R47, R47, 0x1, -R20.reuse ;  /* 0x000000012f2fc824 */ /* 0x100fe200078e0a14 */
[----:B------:R-:W-:Y:S01]  /*14b0*/  ISETP.GT.U32.AND P1, PT, R20, R51, PT ;  /* 0x000000331400720c */ /* 0x000fe20003f24070 */
[--C-:B------:R-:W-:Y:S01]  /*14c0*/  @!P2 IMAD.IADD R53, R53, 0x1, -R20.reuse ;  /* 0x000000013535a824 */ /* 0x100fe200078e0a14 */
[----:B------:R-:W-:Y:S01]  /*14d0*/  ISETP.GT.U32.AND P4, PT, R21, R28, PT ;  /* 0x0000001c1500720c */ /* 0x000fe20003f84070 */
[--C-:B------:R-:W-:Y:S01]  /*14e0*/  @!P6 IMAD.IADD R49, R49, 0x1, -R20.reuse ;  /* 0x000000013131e824 */ /* 0x100fe200078e0a14 */
[----:B------:R-:W-:Y:S01]  /*14f0*/  ISETP.GE.AND P2, PT, R38, RZ, PT ;  /* 0x000000ff2600720c */ /* 0x000fe20003f46270 */
[--C-:B------:R-:W-:Y:S01]  /*1500*/  @!P0 IMAD.IADD R45, R45, 0x1, -R20.reuse ;  /* 0x000000012d2d8824 */ /* 0x100fe200078e0a14 */
[----:B------:R-:W-:Y:S01]  /*1510*/  ISETP.GT.U32.AND P6, PT, R20, R53, PT ;  /* 0x000000351400720c */ /* 0x000fe20003fc4070 */
[----:B------:R-:W-:Y:S01]  /*1520*/  @!P3 IMAD.MOV R39, RZ, RZ, -R39 ;  /* 0x000000ffff27b224 */ /* 0x000fe200078e0a27 */
[----:B------:R-:W-:Y:S01]  /*1530*/  ISETP.GE.AND P0, PT, R36, RZ, PT ;  /* 0x000000ff2400720c */ /* 0x000fe20003f06270 */
[----:B------:R-:W-:Y:S01]  /*1540*/  IMAD.SHL.U32 R24, R0, 0x2, RZ ;  /* 0x0000000200187824 */ /* 0x000fe200078e00ff */
[----:B------:R-:W-:Y:S01]  /*1550*/  ISETP.GT.U32.AND P5, PT, R20, R49, PT ;  /* 0x000000311400720c */ /* 0x000fe20003fa4070 */
[----:B------:R-:W-:Y:S01]  /*1560*/  IMAD R57, R22, 0x40, R55 ;  /* 0x0000004016397824 */ /* 0x000fe200078e0237 */
[----:B------:R-:W-:Y:S01]  /*1570*/  ISETP.GE.AND P3, PT, R40, RZ, PT ;  /* 0x000000ff2800720c */ /* 0x000fe20003f66270 */
[--C-:B------:R-:W-:Y:S01]  /*1580*/  @!P1 IMAD.IADD R51, R51, 0x1, -R20.reuse ;  /* 0x0000000133339824 */ /* 0x100fe200078e0a14 */
[----:B------:R-:W-:Y:S01]  /*1590*/  ISETP.GE.AND P1, PT, R46, RZ, PT ;  /* 0x000000ff2e00720c */ /* 0x000fe20003f26270 */
[----:B------:R-:W-:Y:S01]  /*15a0*/  @!P4 IMAD.IADD R28, R28, 0x1, -R21 ;  /* 0x000000011c1cc824 */ /* 0x000fe200078e0a15 */
[----:B------:R-:W-:Y:S01]  /*15b0*/  LOP3.LUT R26, R24, 0x10, RZ, 0xc0, !PT ;  /* 0x00000010181a7812 */ /* 0x000fe200078ec0ff */
[----:B------:R-:W-:Y:S01]  /*15c0*/  @!P2 IMAD.MOV R41, RZ, RZ, -R41 ;  /* 0x000000ffff29a224 */ /* 0x000fe200078e0a29 */
[----:B------:R-:W-:Y:S01]  /*15d0*/  ISETP.GE.AND P2, PT, R32, RZ, PT ;  /* 0x000000ff2000720c */ /* 0x000fe20003f46270 */
[--C-:B------:R-:W-:Y:S01]  /*15e0*/  @!P6 IMAD.IADD R53, R53, 0x1, -R20.reuse ;  /* 0x000000013535e824 */ /* 0x100fe200078e0a14 */
[----:B------:R-:W-:Y:S01]  /*15f0*/  ISETP.GT.U32.AND P4, PT, R21, R28, PT ;  /* 0x0000001c1500720c */ /* 0x000fe20003f84070 */
[----:B------:R-:W-:Y:S01]  /*1600*/  IMAD R22, R22, 0x90, RZ ;  /* 0x0000009016167824 */ /* 0x000fe200078e02ff */
[----:B------:R-:W-:Y:S01]  /*1610*/  ISETP.GE.AND P6, PT, R42, RZ, PT ;  /* 0x000000ff2a00720c */ /* 0x000fe20003fc6270 */
[----:B------:R-:W-:Y:S01]  /*1620*/  @!P0 IMAD.MOV R53, RZ, RZ, -R53 ;  /* 0x000000ffff358224 */ /* 0x000fe200078e0a35 */
[----:B------:R-:W-:Y:S01]  /*1630*/  ISETP.NE.AND P0, PT, RZ, c[0x0][0x178], PT ;  /* 0x00005e00ff007a0c */ /* 0x000fe20003f05270 */
[----:B------:R-:W-:Y:S01]  /*1640*/  @!P5 IMAD.IADD R49, R49, 0x1, -R20 ;  /* 0x000000013131d824 */ /* 0x000fe200078e0a14 */
[----:B------:R-:W-:Y:S01]  /*1650*/  ISETP.GE.AND P5, PT, R44, RZ, PT ;  /* 0x000000ff2c00720c */ /* 0x000fe20003fa6270 */
[----:B------:R-:W-:Y:S01]  /*1660*/  @!P1 IMAD.MOV R51, RZ, RZ, -R51 ;  /* 0x000000ffff339224 */ /* 0x000fe200078e0a33 */
[----:B------:R-:W-:Y:S01]  /*1670*/  ISETP.GE.AND P1, PT, R80, RZ, PT ;  /* 0x000000ff5000720c */ /* 0x000fe20003f26270 */
[----:B------:R-:W-:Y:S01]  /*1680*/  @!P3 IMAD.MOV R43, RZ, RZ, -R43 ;  /* 0x000000ffff2bb224 */ /* 0x000fe200078e0a2b */
[----:B------:R-:W-:Y:S01]  /*1690*/  LOP3.LUT R57, R57, 0x30, R24, 0x78, !PT ;  /* 0x0000003039397812 */ /* 0x000fe200078e7818 */
[----:B------:R-:W-:Y:S01]  /*16a0*/  IMAD.SHL.U32 R24, R0, 0x10, RZ ;  /* 0x0000001000187824 */ /* 0x000fe200078e00ff */
[----:B------:R-:W-:Y:S01]  /*16b0*/  ISETP.NE.AND P3, PT, RZ, c[0x0][0x17c], PT ;  /* 0x00005f00ff007a0c */ /* 0x000fe20003f65270 */
[----:B------:R-:W-:Y:S01]  /*16c0*/  @!P4 IMAD.IADD R28, R28, 0x1, -R21 ;  /* 0x000000011c1cc824 */ /* 0x000fe200078e0a15 */
[----:B------:R-:W-:Y:S01]  /*16d0*/  LOP3.LUT R20, RZ, c[0x0][0x17c], RZ, 0x33, !PT ;  /* 0x00005f00ff147a12 */ /* 0x000fe200078e33ff */
[----:B------:R-:W-:Y:S01]  /*16e0*/  @!P2 IMAD.MOV R45, RZ, RZ, -R45 ;  /* 0x000000ffff2da224 */ /* 0x000fe200078e0a2d */
[----:B------:R-:W-:Y:S01]  /*16f0*/  LOP3.LUT R24, R24, 0x200, RZ, 0xc0, !PT ;  /* 0x0000020018187812 */ /* 0x000fe200078ec0ff */
[----:B------:R-:W-:Y:S01]  /*1700*/  @!P6 IMAD.MOV R47, RZ, RZ, -R47 ;  /* 0x000000ffff2fe224 */ /* 0x000fe200078e0a2f */
[C---:B------:R-:W-:Y:S01]  /*1710*/  SEL R25, R20.reuse, R25, !P3 ;  /* 0x0000001914197207 */ /* 0x040fe20005800000 */
[----:B------:R-:W-:Y:S01]  /*1720*/  @!P5 IMAD.MOV R49, RZ, RZ, -R49 ;  /* 0x000000ffff31d224 */ /* 0x000fe200078e0a31 */
[----:B------:R-:W-:Y:S01]  /*1730*/  SEL R27, R20, R27, !P3 ;  /* 0x0000001b141b7207 */ /* 0x000fe20005800000 */
[----:B------:R-:W-:Y:S01]  /*1740*/  @!P1 IMAD.MOV R28, RZ, RZ, -R28 ;  /* 0x000000ffff1c9224 */ /* 0x000fe200078e0a1c */
[----:B------:R-:W-:Y:S01]  /*1750*/  @!P0 LOP3.LUT R28, RZ, c[0x0][0x178], RZ, 0x33, !PT ;  /* 0x00005e00ff1c8a12 */ /* 0x000fe200078e33ff */
[----:B------:R-:W-:Y:S01]  /*1760*/  IMAD.IADD R88, R24, 0x1, R57 ;  /* 0x0000000118587824 */ /* 0x000fe200078e0239 */
[C---:B------:R-:W-:Y:S01]  /*1770*/  SEL R29, R20.reuse, R29, !P3 ;  /* 0x0000001d141d7207 */ /* 0x040fe20005800000 */
[----:B------:R-:W-:Y:S01]  /*1780*/  IMAD R25, R25, c[0x0][0x190], RZ ;  /* 0x0000640019197a24 */ /* 0x000fe200078e02ff */
[C---:B------:R-:W-:Y:S01]  /*1790*/  SEL R31, R20.reuse, R31, !P3 ;  /* 0x0000001f141f7207 */ /* 0x040fe20005800000 */
[----:B------:R-:W-:Y:S01]  /*17a0*/  IMAD R27, R27, c[0x0][0x190], RZ ;  /* 0x000064001b1b7a24 */ /* 0x000fe200078e02ff */
[----:B------:R-:W-:Y:S01]  /*17b0*/  SEL R33, R20, R33, !P3 ;  /* 0x0000002114217207 */ /* 0x000fe20005800000 */
[----:B------:R-:W-:Y:S01]  /*17c0*/  IMAD R28, R28, c[0x0][0x184], RZ ;  /* 0x000061001c1c7a24 */ /* 0x000fe200078e02ff */
[C---:B------:R-:W-:Y:S01]  /*17d0*/  SEL R24, R20.reuse, R23, !P3 ;  /* 0x0000001714187207 */ /* 0x040fe20005800000 */
[----:B------:R-:W-:Y:S01]  /*17e0*/  IMAD R29, R29, c[0x0][0x190], RZ ;  /* 0x000064001d1d7a24 */ /* 0x000fe200078e02ff */
[C---:B------:R-:W-:Y:S01]  /*17f0*/  SEL R35, R20.reuse, R35, !P3 ;  /* 0x0000002314237207 */ /* 0x040fe20005800000 */
[----:B------:R-:W-:Y:S01]  /*1800*/  IMAD R31, R31, c[0x0][0x190], RZ ;  /* 0x000064001f1f7a24 */ /* 0x000fe200078e02ff */
[C---:B------:R-:W-:Y:S01]  /*1810*/  SEL R37, R20.reuse, R37, !P3 ;  /* 0x0000002514257207 */ /* 0x040fe20005800000 */
[----:B------:R-:W-:Y:S01]  /*1820*/  IMAD R33, R33, c[0x0][0x190], RZ ;  /* 0x0000640021217a24 */ /* 0x000fe200078e02ff */
[----:B------:R-:W-:Y:S01]  /*1830*/  SEL R39, R20, R39, !P3 ;  /* 0x0000002714277207 */ /* 0x000fe20005800000 */
[----:B------:R-:W-:Y:S01]  /*1840*/  IMAD R24, R24, c[0x0][0x190], RZ ;  /* 0x0000640018187a24 */ /* 0x000fe200078e02ff */
[----:B------:R-:W-:Y:S01]  /*1850*/  LEA.HI R55, R3, R26, RZ, 0x1f ;  /* 0x0000001a03377211 */ /* 0x000fe200078ff8ff */
[----:B------:R-:W-:Y:S01]  /*1860*/  IMAD R35, R35, c[0x0][0x190], RZ ;  /* 0x0000640023237a24 */ /* 0x000fe200078e02ff */
[C---:B------:R-:W-:Y:S01]  /*1870*/  SEL R41, R20.reuse, R41, !P3 ;  /* 0x0000002914297207 */ /* 0x040fe20005800000 */
        /* <DEDUP_REMOVED lines=13> */
[----:B------:R-:W-:Y:S01]  /*1950*/  LEA R146, P2, R28, c[0x0][0x160], 0x1 ;  /* 0x000058001c927a11 */ /* 0x000fe200078408ff */
[----:B------:R-:W-:Y:S01]  /*1960*/  IMAD R51, R51, c[0x0][0x190], RZ ;  /* 0x0000640033337a24 */ /* 0x000fe200078e02ff */
[----:B------:R-:W-:Y:S01]  /*1970*/  LEA R144, P3, R25, c[0x0][0x168], 0x1 ;  /* 0x00005a0019907a11 */ /* 0x000fe200078608ff */
[----:B------:R-:W-:Y:S01]  /*1980*/  IMAD R26, R26, c[0x0][0x190], RZ ;  /* 0x000064001a1a7a24 */ /* 0x000fe200078e02ff */
[----:B------:R-:W-:Y:S01]  /*1990*/  LEA R142, P4, R27, c[0x0][0x168], 0x1 ;  /* 0x00005a001b8e7a11 */ /* 0x000fe200078808ff */
[----:B------:R-:W-:Y:S01]  /*19a0*/  CS2R R56, SRZ ;  /* 0x0000000000387805 */ /* 0x000fe2000001ff00 */
[----:B------:R-:W-:Y:S01]  /*19b0*/  LEA.HI.X.SX32 R147, R28, c[0x0][0x164], 0x1, P2 ;  /* 0x000059001c937a11 */ /* 0x000fe200010f0eff */
[----:B------:R-:W-:Y:S01]  /*19c0*/  CS2R R52, SRZ ;  /* 0x0000000000347805 */ /* 0x000fe2000001ff00 */
[----:B------:R-:W-:Y:S01]  /*19d0*/  LEA.HI.X.SX32 R145, R25, c[0x0][0x16c], 0x1, P3 ;  /* 0x00005b0019917a11 */ /* 0x000fe200018f0eff */
[----:B------:R-:W-:Y:S01]  /*19e0*/  CS2R R20, SRZ ;  /* 0x0000000000147805 */ /* 0x000fe2000001ff00 */
[----:B------:R-:W-:Y:S01]  /*19f0*/  LEA.HI.X.SX32 R143, R27, c[0x0][0x16c], 0x1, P4 ;  /* 0x00005b001b8f7a11 */ /* 0x000fe200020f0eff */
[----:B------:R-:W-:Y:S01]  /*1a00*/  IMAD.SHL.U32 R126, R126, 0x20, RZ ;  /* 0x000000207e7e7824 */ /* 0x000fe200078e00ff */
[----:B------:R-:W-:Y:S01]  /*1a10*/  LEA R140, P5, R29, c[0x0][0x168], 0x1 ;  /* 0x00005a001d8c7a11 */ /* 0x000fe200078a08ff */
[----:B------:R-:W-:Y:S01]  /*1a20*/  IMAD R129, R89, c[0x0][0x18c], RZ ;  /* 0x0000630059817a24 */ /* 0x000fe200078e02ff */
[----:B------:R-:W-:-:S02]  /*1a30*/  LEA R138, P6, R31, c[0x0][0x168], 0x1 ;  /* 0x00005a001f8a7a11 */ /* 0x000fc400078c08ff */
[----:B------:R-:W-:Y:S02]  /*1a40*/  LEA R136, P0, R33, c[0x0][0x168], 0x1 ;  /* 0x00005a0021887a11 */ /* 0x000fe400078008ff */
[----:B------:R-:W-:Y:S02]  /*1a50*/  LEA R134, P1, R24, c[0x0][0x168], 0x1 ;  /* 0x00005a0018867a11 */ /* 0x000fe400078208ff */
[----:B------:R-:W-:Y:S02]  /*1a60*/  LEA R104, P2, R35, c[0x0][0x168], 0x1 ;  /* 0x00005a0023687a11 */ /* 0x000fe400078408ff */
[----:B------:R-:W-:Y:S02]  /*1a70*/  LEA R106, P3, R37, c[0x0][0x168], 0x1 ;  /* 0x00005a00256a7a11 */ /* 0x000fe400078608ff */
[----:B------:R-:W-:Y:S02]  /*1a80*/  LEA R108, P4, R39, c[0x0][0x168], 0x1 ;  /* 0x00005a00276c7a11 */ /* 0x000fe400078808ff */
[----:B------:R-:W-:-:S02]  /*1a90*/  LOP3.LUT R22, R22, R55, RZ, 0x3c, !PT ;  /* 0x0000003716167212 */ /* 0x000fc400078e3cff */
[----:B------:R-:W-:Y:S01]  /*1aa0*/  LEA.HI.X.SX32 R141, R29, c[0x0][0x16c], 0x1, P5 ;  /* 0x00005b001d8d7a11 */ /* 0x000fe200028f0eff */
[----:B------:R-:W-:Y:S01]  /*1ab0*/  CS2R R54, SRZ ;  /* 0x0000000000367805 */ /* 0x000fe2000001ff00 */
[----:B------:R-:W-:Y:S02]  /*1ac0*/  LEA.HI.X.SX32 R139, R31, c[0x0][0x16c], 0x1, P6 ;  /* 0x00005b001f8b7a11 */ /* 0x000fe400030f0eff */
[----:B------:R-:W-:Y:S02]  /*1ad0*/  LEA.HI.X.SX32 R137, R33, c[0x0][0x16c], 0x1, P0 ;  /* 0x00005b0021897a11 */ /* 0x000fe400000f0eff */
[----:B------:R-:W-:Y:S02]  /*1ae0*/  LEA.HI.X.SX32 R135, R24, c[0x0][0x16c], 0x1, P1 ;  /* 0x00005b0018877a11 */ /* 0x000fe400008f0eff */
[----:B------:R-:W-:Y:S02]  /*1af0*/  LEA.HI.X.SX32 R105, R35, c[0x0][0x16c], 0x1, P2 ;  /* 0x00005b0023697a11 */ /* 0x000fe400010f0eff */
[----:B------:R-:W-:-:S02]  /*1b00*/  LEA.HI.X.SX32 R107, R37, c[0x0][0x16c], 0x1, P3 ;  /* 0x00005b00256b7a11 */ /* 0x000fc400018f0eff */
[----:B------:R-:W-:Y:S02]  /*1b10*/  LEA.HI.X.SX32 R109, R39, c[0x0][0x16c], 0x1, P4 ;  /* 0x00005b00276d7a11 */ /* 0x000fe400020f0eff */
[----:B------:R-:W-:Y:S02]  /*1b20*/  LOP3.LUT R83, R22, 0x400, R83, 0xf8, !PT ;  /* 0x0000040016537812 */ /* 0x000fe400078ef853 */
[----:B------:R-:W-:Y:S01]  /*1b30*/  LEA R94, P5, R41, c[0x0][0x168], 0x1 ;  /* 0x00005a00295e7a11 */ /* 0x000fe200078a08ff */
[----:B------:R-:W-:Y:S01]  /*1b40*/  CS2R R22, SRZ ;  /* 0x0000000000167805 */ /* 0x000fe2000001ff00 */
[----:B------:R-:W-:Y:S02]  /*1b50*/  LEA R96, P6, R43, c[0x0][0x168], 0x1 ;  /* 0x00005a002b607a11 */ /* 0x000fe400078c08ff */
[----:B------:R-:W-:Y:S02]  /*1b60*/  LEA R98, P0, R45, c[0x0][0x168], 0x1 ;  /* 0x00005a002d627a11 */ /* 0x000fe400078008ff */
[----:B------:R-:W-:-:S02]  /*1b70*/  LEA R100, P1, R47, c[0x0][0x168], 0x1 ;  /* 0x00005a002f647a11 */ /* 0x000fc400078208ff */
[----:B------:R-:W-:Y:S02]  /*1b80*/  LEA R102, P2, R49, c[0x0][0x168], 0x1 ;  /* 0x00005a0031667a11 */ /* 0x000fe400078408ff */
[----:B------:R-:W-:Y:S02]  /*1b90*/  LEA R90, P3, R51, c[0x0][0x168], 0x1 ;  /* 0x00005a00335a7a11 */ /* 0x000fe400078608ff */
[----:B------:R-:W-:Y:S02]  /*1ba0*/  LEA R92, P4, R26, c[0x0][0x168], 0x1 ;  /* 0x00005a001a5c7a11 */ /* 0x000fe400078808ff */
[----:B------:R-:W-:Y:S02]  /*1bb0*/  LOP3.LUT R132, R83, 0x40, RZ, 0x3c, !PT ;  /* 0x0000004053847812 */ /* 0x000fe400078e3cff */
[----:B------:R-:W-:Y:S02]  /*1bc0*/  LEA.HI.X.SX32 R95, R41, c[0x0][0x16c], 0x1, P5 ;  /* 0x00005b00295f7a11 */ /* 0x000fe400028f0eff */
[----:B------:R-:W-:-:S02]  /*1bd0*/  LEA.HI.X.SX32 R97, R43, c[0x0][0x16c], 0x1, P6 ;  /* 0x00005b002b617a11 */ /* 0x000fc400030f0eff */
[----:B------:R-:W-:Y:S02]  /*1be0*/  LEA.HI.X.SX32 R99, R45, c[0x0][0x16c], 0x1, P0 ;  /* 0x00005b002d637a11 */ /* 0x000fe400000f0eff */
[----:B------:R-:W-:Y:S02]  /*1bf0*/  LEA.HI.X.SX32 R101, R47, c[0x0][0x16c], 0x1, P1 ;  /* 0x00005b002f657a11 */ /* 0x000fe400008f0eff */
[----:B------:R-:W-:Y:S02]  /*1c00*/  LEA.HI.X.SX32 R103, R49, c[0x0][0x16c], 0x1, P2 ;  /* 0x00005b0031677a11 */ /* 0x000fe400010f0eff */
[----:B------:R-:W-:Y:S02]  /*1c10*/  LEA.HI.X.SX32 R91, R51, c[0x0][0x16c], 0x1, P3 ;  /* 0x00005b00335b7a11 */ /* 0x000fe400018f0eff */
[----:B------:R-:W-:Y:S02]  /*1c20*/  LEA.HI.X.SX32 R93, R26, c[0x0][0x16c], 0x1, P4 ;  /* 0x00005b001a5d7a11 */ /* 0x000fe400020f0eff */
.L_x_2:
[----:B------:R-:W-:Y:S01]  /*1c30*/  ISETP.GE.AND P0, PT, R2, UR4, PT ;  /* 0x0000000402007c0c */ /* 0x000fe2000bf06270 */
[----:B------:R-:W-:Y:S01]  /*1c40*/  IMAD.WIDE R24, R110, 0x2, R146 ;  /* 0x000000026e187825 */ /* 0x000fe200078e0292 */
[----:B------:R-:W-:-:S02]  /*1c50*/  ISETP.GE.AND P1, PT, R4, UR4, PT ;  /* 0x0000000404007c0c */ /* 0x000fc4000bf26270 */
[----:B------:R-:W-:Y:S01]  /*1c60*/  ISETP.GE.AND P2, PT, R5, UR4, PT ;  /* 0x0000000405007c0c */ /* 0x000fe2000bf46270 */
[----:B------:R-:W-:Y:S01]  /*1c70*/  IMAD.WIDE R26, R125, 0x2, R146 ;  /* 0x000000027d1a7825 */ /* 0x000fe200078e0292 */
[----:B------:R-:W-:Y:S02]  /*1c80*/  PRMT R37, RZ, 0x7610, R37 ;  /* 0x00007610ff257816 */ /* 0x000fe40000000025 */
[----:B------:R-:W-:Y:S01]  /*1c90*/  PRMT R44, RZ, 0x7610, R44 ;  /* 0x00007610ff2c7816 */ /* 0x000fe2000000002c */
[----:B------:R-:W-:Y:S01]  /*1ca0*/  IMAD.WIDE R30, R124, 0x2, R146 ;  /* 0x000000027c1e7825 */ /* 0x000fe200078e0292 */
[----:B------:R-:W-:-:S03]  /*1cb0*/  PRMT R161, RZ, 0x7610, R161 ;  /* 0x00007610ffa17816 */ /* 0x000fc600000000a1 */
[----:B------:R0:W2:Y:S01]  /*1cc0*/  @!P0 LDG.E.U16 R37, [R24.64] ;  /* 0x0000000618258981 */ /* 0x0000a2000c1e1500 */
[----:B------:R-:W-:Y:S02]  /*1cd0*/  ISETP.GE.AND P0, PT, R6, UR4, PT ;  /* 0x0000000406007c0c */ /* 0x000fe4000bf06270 */
[----:B------:R-:W-:Y:S01]  /*1ce0*/  ISETP.GE.AND P3, PT, R7, UR4, PT ;  /* 0x0000000407007c0c */ /* 0x000fe2000bf66270 */
[----:B------:R1:W3:Y:S01]  /*1cf0*/  @!P1 LDG.E.U16 R44, [R26.64] ;  /* 0x000000061a2c9981 */ /* 0x0002e2000c1e1500 */
[----:B------:R-:W-:-:S03]  /*1d00*/  ISETP.GE.AND P1, PT, R8, UR4, PT ;  /* 0x0000000408007c0c */ /* 0x000fc6000bf26270 */
[----:B------:R4:W5:Y:S01]  /*1d10*/  @!P2 LDG.E.U16 R161, [R30.64] ;  /* 0x000000061ea1a981 */ /* 0x000962000c1e1500 */
[----:B------:R-:W-:Y:S01]  /*1d20*/  ISETP.GE.AND P2, PT, R9, UR4, PT ;  /* 0x0000000409007c0c */ /* 0x000fe2000bf46270 */
[----:B0-----:R-:W-:Y:S01]  /*1d30*/  IMAD.WIDE R24, R123, 0x2, R146 ;  /* 0x000000027b187825 */ /* 0x001fe200078e0292 */
[----:B------:R-:W-:Y:S02]  /*1d40*/  PRMT R40, RZ, 0x7610, R40 ;  /* 0x00007610ff287816 */ /* 0x000fe40000000028 */
[----:B------:R-:W-:Y:S01]  /*1d50*/  PRMT R42, RZ, 0x7610, R42 ;  /* 0x00007610ff2a7816 */ /* 0x000fe2000000002a */
[----:B------:R-:W-:Y:S01]  /*1d60*/  IMAD.WIDE R46, R121, 0x2, R146 ;  /* 0x00000002792e7825 */ /* 0x000fe200078e0292 */
[----:B------:R-:W-:Y:S02]  /*1d70*/  PRMT R159, RZ, 0x7610, R159 ;  /* 0x00007610ff9f7816 */ /* 0x000fe4000000009f */
[----:B------:R0:W3:Y:S01]  /*1d80*/  @!P0 LDG.E.U16 R40, [R24.64] ;  /* 0x0000000618288981 */ /* 0x0000e2000c1e1500 */
[----:B-1----:R-:W-:Y:S01]  /*1d90*/  IMAD.WIDE R26, R120, 0x2, R146 ;  /* 0x00000002781a7825 */ /* 0x002fe200078e0292 */
[----:B------:R-:W-:-:S02]  /*1da0*/  ISETP.GE.AND P4, PT, R10, UR4, PT ;  /* 0x000000040a007c0c */ /* 0x000fc4000bf86270 */
[----:B------:R1:W3:Y:S01]  /*1db0*/  @!P1 LDG.E.U16 R42, [R46.64] ;  /* 0x000000062e2a9981 */ /* 0x0002e2000c1e1500 */
[----:B------:R-:W-:Y:S01]  /*1dc0*/  ISETP.GE.AND P0, PT, R11, UR4, PT ;  /* 0x000000040b007c0c */ /* 0x000fe2000bf06270 */
[----:B------:R-:W-:Y:S01]  /*1dd0*/  IMAD.WIDE R28, R122, 0x2, R146 ;  /* 0x000000027a1c7825 */ /* 0x000fe200078e0292 */
[----:B------:R-:W-:Y:S01]  /*1de0*/  ISETP.GE.AND P1, PT, R12, UR4, PT ;  /* 0x000000040c007c0c */ /* 0x000fe2000bf26270 */
[----:B------:R0:W3:Y:S01]  /*1df0*/  @!P2 LDG.E.U16 R159, [R26.64] ;  /* 0x000000061a9fa981 */ /* 0x0000e2000c1e1500 */
[----:B------:R-:W-:Y:S02]  /*1e00*/  ISETP.GE.AND P2, PT, R13, UR4, PT ;  /* 0x000000040d007c0c */ /* 0x000fe4000bf46270 */
[----:B------:R-:W-:Y:S01]  /*1e10*/  PRMT R39, RZ, 0x7610, R39 ;  /* 0x00007610ff277816 */ /* 0x000fe20000000027 */
[----:B----4-:R-:W-:Y:S01]  /*1e20*/  IMAD.WIDE R30, R119, 0x2, R146 ;  /* 0x00000002771e7825 */ /* 0x010fe200078e0292 */
[----:B------:R-:W-:Y:S02]  /*1e30*/  PRMT R38, RZ, 0x7610, R38 ;  /* 0x00007610ff267816 */ /* 0x000fe40000000026 */
[----:B------:R-:W-:Y:S01]  /*1e40*/  PRMT R35, RZ, 0x7610, R35 ;  /* 0x00007610ff237816 */ /* 0x000fe20000000023 */
[----:B------:R-:W-:Y:S01]  /*1e50*/  IMAD.WIDE R32, R118, 0x2, R146 ;  /* 0x0000000276207825 */ /* 0x000fe200078e0292 */
[----:B------:R4:W3:Y:S01]  /*1e60*/  @!P3 LDG.E.U16 R39, [R28.64] ;  /* 0x000000061c27b981 */ /* 0x0008e2000c1e1500 */
[----:B------:R-:W-:-:S02]  /*1e70*/  PRMT R165, RZ, 0x7610, R165 ;  /* 0x00007610ffa57816 */ /* 0x000fc400000000a5 */
[----:B------:R-:W-:Y:S01]  /*1e80*/  PRMT R157, RZ, 0x7610, R157 ;  /* 0x00007610ff9d7816 */ /* 0x000fe2000000009d */
[--C-:B0-----:R-:W-:Y:S01]  /*1e90*/  IMAD.WIDE R24, R117, 0x2, R146.reuse ;  /* 0x0000000275187825 */ /* 0x101fe200078e0292 */
[----:B------:R0:W5:Y:S04]  /*1ea0*/  @!P4 LDG.E.U16 R38, [R30.64] ;  /* 0x000000061e26c981 */ /* 0x000168000c1e1500 */
[----:B------:R0:W5:Y:S01]  /*1eb0*/  @!P0 LDG.E.U16 R35, [R32.64] ;  /* 0x0000000620238981 */ /* 0x000162000c1e1500 */
[----:B----4-:R-:W-:Y:S01]  /*1ec0*/  IMAD.WIDE R28, R116, 0x2, R146 ;  /* 0x00000002741c7825 */ /* 0x010fe200078e0292 */
[----:B------:R-:W-:Y:S02]  /*1ed0*/  ISETP.GE.AND P3, PT, R14, UR4, PT ;  /* 0x000000040e007c0c */ /* 0x000fe4000bf66270 */
[----:B------:R4:W5:Y:S01]  /*1ee0*/  @!P1 LDG.E.U16 R165, [R24.64] ;  /* 0x0000000618a59981 */ /* 0x000962000c1e1500 */
[----:B------:R-:W-:-:S02]  /*1ef0*/  ISETP.GE.AND P0, PT, R15, UR4, PT ;  /* 0x000000040f007c0c */ /* 0x000fc4000bf06270 */
[----:B------:R-:W-:Y:S01]  /*1f00*/  ISETP.GE.AND P1, PT, R16, UR4, PT ;  /* 0x0000000410007c0c */ /* 0x000fe2000bf26270 */
[----:B------:R0:W5:Y:S01]  /*1f10*/  @!P2 LDG.E.U16 R157, [R28.64] ;  /* 0x000000061c9da981 */ /* 0x000162000c1e1500 */
[----:B------:R-:W-:Y:S02]  /*1f20*/  ISETP.GE.AND P4, PT, R17, UR4, PT ;  /* 0x0000000411007c0c */ /* 0x000fe4000bf86270 */
[----:B------:R-:W-:Y:S01]  /*1f30*/  ISETP.GE.AND P2, PT, R18, UR4, PT ;  /* 0x0000000412007c0c */ /* 0x000fe2000bf46270 */
[----:B------:R-:W-:Y:S01]  /*1f40*/  IMAD.WIDE R48, R115, 0x2, R146 ;  /* 0x0000000273307825 */ /* 0x000fe200078e0292 */
[----:B------:R-:W-:Y:S02]  /*1f50*/  PRMT R36, RZ, 0x7610, R36 ;  /* 0x00007610ff247816 */ /* 0x000fe40000000024 */
[----:B-1----:R-:W-:Y:S01]  /*1f60*/  PRMT R46, RZ, 0x7610, R46 ;  /* 0x00007610ff2e7816 */ /* 0x002fe2000000002e */
[----:B------:R-:W-:Y:S01]  /*1f70*/  IMAD.WIDE R26, R114, 0x2, R146 ;  /* 0x00000002721a7825 */ /* 0x000fe200078e0292 */
[----:B------:R-:W-:-:S02]  /*1f80*/  PRMT R163, RZ, 0x7610, R163 ;  /* 0x00007610ffa37816 */ /* 0x000fc400000000a3 */
[----:B------:R-:W-:Y:S01]  /*1f90*/  PRMT R155, RZ, 0x7610, R155 ;  /* 0x00007610ff9b7816 */ /* 0x000fe2000000009b */
[----:B0-----:R-:W-:Y:S01]  /*1fa0*/  IMAD.WIDE R30, R113, 0x2, R146 ;  /* 0x00000002711e7825 */ /* 0x001fe200078e0292 */
[----:B------:R-:W-:Y:S01]  /*1fb0*/  PRMT R34, RZ, 0x7610, R34 ;  /* 0x00007610ff227816 */ /* 0x000fe20000000022 */
[----:B------:R0:W5:Y:S02]  /*1fc0*/  @!P3 LDG.E.U16 R36, [R48.64] ;  /* 0x000000063024b981 */ /* 0x000164000c1e1500 */
[--C-:B------:R-:W-:Y:S02]  /*1fd0*/  IMAD.WIDE R32, R112, 0x2, R146.reuse ;  /* 0x0000000270207825 */ /* 0x100fe400078e0292 */
[----:B------:R1:W5:Y:S02]  /*1fe0*/  @!P0 LDG.E.U16 R46, [R26.64] ;  /* 0x000000061a2e8981 */ /* 0x000364000c1e1500 */
[----:B----4-:R-:W-:Y:S02]  /*1ff0*/  IMAD.WIDE R24, R111, 0x2, R146 ;  /* 0x000000026f187825 */ /* 0x010fe400078e0292 */
[----:B------:R4:W5:Y:S04]  /*2000*/  @!P1 LDG.E.U16 R163, [R30.64] ;  /* 0x000000061ea39981 */ /* 0x000968000c1e1500 */
[----:B------:R0:W5:Y:S04]  /*2010*/  @!P4 LDG.E.U16 R155, [R32.64] ;  /* 0x00000006209bc981 */ /* 0x000168000c1e1500 */
[----:B------:R0:W5:Y:S04]  /*2020*/  @!P2 LDG.E.U16 R34, [R24.64] ;  /* 0x000000061822a981 */ /* 0x000168000c1e1500 */
[----:B------:R-:W-:Y:S01]  /*2030*/  BAR.SYNC.DEFER_BLOCKING 0x0 ;  /* 0x0000000000007b1d */ /* 0x000fe20000010000 */
[----:B------:R-:W-:Y:S01]  /*2040*/  ISETP.GE.AND P0, PT, R89, UR4, PT ;  /* 0x0000000459007c0c */ /* 0x000fe2000bf06270 */
[----:B------:R-:W-:Y:S01]  /*2050*/  IMAD.WIDE R28, R129, 0x2, R92 ;  /* 0x00000002811c7825 */ /* 0x000fe200078e025c */
[----:B------:R-:W-:-:S02]  /*2060*/  PRMT R153, RZ, 0x7610, R153 ;  /* 0x00007610ff997816 */ /* 0x000fc40000000099 */
[----:B------:R-:W-:Y:S01]  /*2070*/  PRMT R41, RZ, 0x7610, R41 ;  /* 0x00007610ff297816 */ /* 0x000fe20000000029 */
[C---:B-1----:R-:W-:Y:S01]  /*2080*/  IMAD.WIDE R26, R129.reuse, 0x2, R90 ;  /* 0x00000002811a7825 */ /* 0x042fe200078e025a */
[----:B------:R-:W-:Y:S02]  /*2090*/  PRMT R151, RZ, 0x7610, R151 ;  /* 0x00007610ff977816 */ /* 0x000fe40000000097 */
[----:B------:R-:W-:Y:S01]  /*20a0*/  PRMT R85, RZ, 0x7610, R85 ;  /* 0x00007610ff557816 */ /* 0x000fe20000000055 */
[C---:B----4-:R-:W-:Y:S01]  /*20b0*/  IMAD.WIDE R30, R129.reuse, 0x2, R96 ;  /* 0x00000002811e7825 */ /* 0x050fe200078e0260 */
[----:B------:R-:W-:Y:S02]  /*20c0*/  PRMT R149, RZ, 0x7610, R149 ;  /* 0x00007610ff957816 */ /* 0x000fe40000000095 */
[----:B------:R-:W-:Y:S01]  /*20d0*/  PRMT R47, RZ, 0x7610, R47 ;  /* 0x00007610ff2f7816 */ /* 0x000fe2000000002f */
[----:B0-----:R-:W-:Y:S01]  /*20e0*/  IMAD.WIDE R32, R129, 0x2, R94 ;  /* 0x0000000281207825 */ /* 0x001fe200078e025e */
[----:B------:R-:W-:-:S02]  /*20f0*/  PRMT R51, RZ, 0x7610, R51 ;  /* 0x00007610ff337816 */ /* 0x000fc40000000033 */
[----:B------:R-:W-:Y:S01]  /*2100*/  PRMT R45, RZ, 0x7610, R45 ;  /* 0x00007610ff2d7816 */ /* 0x000fe2000000002d */
[----:B------:R0:W4:Y:S04]  /*2110*/  @!P0 LDG.E.U16 R153, [R28.64] ;  /* 0x000000061c998981 */ /* 0x000128000c1e1500 */
[----:B------:R1:W4:Y:S01]  /*2120*/  @!P0 LDG.E.U16 R41, [R26.64] ;  /* 0x000000061a298981 */ /* 0x000322000c1e1500 */
[----:B------:R-:W-:Y:S01]  /*2130*/  PRMT R87, RZ, 0x7610, R87 ;  /* 0x00007610ff577816 */ /* 0x000fe20000000057 */
[C---:B------:R-:W-:Y:S01]  /*2140*/  IMAD.WIDE R24, R129.reuse, 0x2, R102 ;  /* 0x0000000281187825 */ /* 0x040fe200078e0266 */
[----:B------:R-:W-:Y:S01]  /*2150*/  PRMT R49, RZ, 0x7610, R49 ;  /* 0x00007610ff317816 */ /* 0x000fe20000000031 */
[----:B------:R1:W4:Y:S02]  /*2160*/  @!P0 LDG.E.U16 R149, [R30.64] ;  /* 0x000000061e958981 */ /* 0x000324000c1e1500 */
[C---:B0-----:R-:W-:Y:S01]  /*2170*/  IMAD.WIDE R28, R129.reuse, 0x2, R98 ;  /* 0x00000002811c7825 */ /* 0x041fe200078e0262 */
[----:B------:R-:W-:Y:S01]  /*2180*/  PRMT R43, RZ, 0x7610, R43 ;  /* 0x00007610ff2b7816 */ /* 0x000fe2000000002b */
[----:B------:R0:W4:Y:S02]  /*2190*/  @!P0 LDG.E.U16 R47, [R32.64] ;  /* 0x00000006202f8981 */ /* 0x000124000c1e1500 */
[----:B-1----:R-:W-:-:S02]  /*21a0*/  IMAD.WIDE R26, R129, 0x2, R100 ;  /* 0x00000002811a7825 */ /* 0x002fc400078e0264 */
[----:B------:R1:W4:Y:S02]  /*21b0*/  @!P0 LDG.E.U16 R85, [R28.64] ;  /* 0x000000061c558981 */ /* 0x000324000c1e1500 */
[C---:B------:R-:W-:Y:S02]  /*21c0*/  IMAD.WIDE R30, R129.reuse, 0x2, R104 ;  /* 0x00000002811e7825 */ /* 0x040fe400078e0268 */
[----:B------:R1:W4:Y:S02]  /*21d0*/  @!P0 LDG.E.U16 R151, [R26.64] ;  /* 0x000000061a978981 */ /* 0x000324000c1e1500 */
[C---:B0-----:R-:W-:Y:S01]  /*21e0*/  IMAD.WIDE R32, R129.reuse, 0x2, R134 ;  /* 0x0000000281207825 */ /* 0x041fe200078e0286 */
[----:B------:R-:W-:Y:S01]  /*21f0*/  PRMT R50, RZ, 0x7610, R50 ;  /* 0x00007610ff327816 */ /* 0x000fe20000000032 */
[----:B------:R0:W4:Y:S02]  /*2200*/  @!P0 LDG.E.U16 R87, [R24.64] ;  /* 0x0000000618578981 */ /* 0x000124000c1e1500 */
[C---:B-1----:R-:W-:Y:S01]  /*2210*/  IMAD.WIDE R28, R129.reuse, 0x2, R106 ;  /* 0x00000002811c7825 */ /* 0x042fe200078e026a */
[----:B------:R-:W-:Y:S01]  /*2220*/  PRMT R150, RZ, 0x7610, R150 ;  /* 0x00007610ff967816 */ /* 0x000fe20000000096 */
[----:B------:R1:W4:Y:S02]  /*2230*/  @!P0 LDG.E.U16 R49, [R30.64] ;  /* 0x000000061e318981 */ /* 0x000324000c1e1500 */
[C---:B------:R-:W-:Y:S01]  /*2240*/  IMAD.WIDE R26, R129.reuse, 0x2, R108 ;  /* 0x00000002811a7825 */ /* 0x040fe200078e026c */
[----:B------:R-:W-:Y:S01]  /*2250*/  PRMT R48, RZ, 0x7610, R48 ;  /* 0x00007610ff307816 */ /* 0x000fe20000000030 */
[----:B------:R1:W4:Y:S01]  /*2260*/  @!P0 LDG.E.U16 R45, [R28.64] ;  /* 0x000000061c2d8981 */ /* 0x000322000c1e1500 */
[----:B------:R-:W-:Y:S01]  /*2270*/  PRMT R148, RZ, 0x7610, R148 ;  /* 0x00007610ff947816 */ /* 0x000fe20000000094 */
[C---:B0-----:R-:W-:Y:S01]  /*2280*/  IMAD.WIDE R24, R129.reuse, 0x2, R136 ;  /* 0x0000000281187825 */ /* 0x041fe200078e0288 */
[----:B------:R-:W-:Y:S01]  /*2290*/  PRMT R152, RZ, 0x7610, R152 ;  /* 0x00007610ff987816 */ /* 0x000fe20000000098 */
[----:B------:R0:W4:Y:S02]  /*22a0*/  @!P0 LDG.E.U16 R51, [R26.64] ;  /* 0x000000061a338981 */ /* 0x000124000c1e1500 */
[----:B-1----:R-:W-:-:S02]  /*22b0*/  IMAD.WIDE R30, R129, 0x2, R140 ;  /* 0x00000002811e7825 */ /* 0x002fc400078e028c */
[----:B------:R1:W4:Y:S02]  /*22c0*/  @!P0 LDG.E.U16 R43, [R32.64] ;  /* 0x00000006202b8981 */ /* 0x000324000c1e1500 */
[C---:B------:R-:W-:Y:S02]  /*22d0*/  IMAD.WIDE R28, R129.reuse, 0x2, R142 ;  /* 0x00000002811c7825 */ /* 0x040fe400078e028e */
[----:B------:R-:W4:Y:S02]  /*22e0*/  @!P0 LDG.E.U16 R48, [R24.64] ;  /* 0x0000000618308981 */ /* 0x000f24000c1e1500 */
[C---:B0-----:R-:W-:Y:S02]  /*22f0*/  IMAD.WIDE R26, R129.reuse, 0x2, R138 ;  /* 0x00000002811a7825 */ /* 0x041fe400078e028a */
[----:B------:R-:W4:Y:S02]  /*2300*/  @!P0 LDG.E.U16 R150, [R28.64] ;  /* 0x000000061c968981 */ /* 0x000f24000c1e1500 */
[----:B-1----:R-:W-:-:S02]  /*2310*/  IMAD.WIDE R32, R129, 0x2, R144 ;  /* 0x0000000281207825 */ /* 0x002fc400078e0290 */
[----:B------:R-:W4:Y:S04]  /*2320*/  @!P0 LDG.E.U16 R50, [R26.64] ;  /* 0x000000061a328981 */ /* 0x000f28000c1e1500 */
[----:B------:R-:W4:Y:S04]  /*2330*/  @!P0 LDG.E.U16 R148, [R30.64] ;  /* 0x000000061e948981 */ /* 0x000f28000c1e1500 */
[----:B------:R-:W4:Y:S01]  /*2340*/  @!P0 LDG.E.U16 R152, [R32.64] ;  /* 0x0000000620988981 */ /* 0x000f22000c1e1500 */
[----:B------:R-:W-:-:S04]  /*2350*/  IADD3 R133, R133, -0x1, RZ ;  /* 0xffffffff85857810 */ /* 0x000fc80007ffe0ff */
[----:B------:R-:W-:Y:S01]  /*2360*/  ISETP.NE.U32.AND P0, PT, R133, RZ, PT ;  /* 0x000000ff8500720c */ /* 0x000fe20003f05070 */
[----:B------:R-:W-:Y:S01]  /*2370*/  UIADD3 UR4, UR4, -0x20, URZ ;  /* 0xffffffe004047890 */ /* 0x000fe2000fffe03f */
[----:B------:R-:W-:-:S04]  /*2380*/  IMAD.WIDE R144, R127, 0x2, R144 ;  /* 0x000000027f907825 */ /* 0x000fc800078e0290 */
[----:B------:R-:W-:-:S04]  /*2390*/  IMAD.WIDE R142, R127, 0x2, R142 ;  /* 0x000000027f8e7825 */ /* 0x000fc800078e028e */
[----:B------:R-:W-:-:S04]  /*23a0*/  IMAD.WIDE R140, R127, 0x2, R140 ;  /* 0x000000027f8c7825 */ /* 0x000fc800078e028c */
[----:B------:R-:W-:-:S04]  /*23b0*/  IMAD.WIDE R138, R127, 0x2, R138 ;  /* 0x000000027f8a7825 */ /* 0x000fc800078e028a */
[----:B------:R-:W-:-:S04]  /*23c0*/  IMAD.WIDE R136, R127, 0x2, R136 ;  /* 0x000000027f887825 */ /* 0x000fc800078e0288 */
[----:B------:R-:W-:-:S04]  /*23d0*/  IMAD.WIDE R134, R127, 0x2, R134 ;  /* 0x000000027f867825 */ /* 0x000fc800078e0286 */
[C---:B------:R-:W-:Y:S01]  /*23e0*/  IMAD.WIDE R104, R127.reuse, 0x2, R104 ;  /* 0x000000027f687825 */ /* 0x040fe200078e0268 */
[----:B--2---:R-:W-:Y:S04]  /*23f0*/  STS.U16 [R82], R37 ;  /* 0x0000002552007388 */ /* 0x004fe80000000400 */
[----:B---3--:R-:W-:Y:S04]  /*2400*/  STS.U16 [R82+0x400], R39 ;  /* 0x0004002752007388 */ /* 0x008fe80000000400 */
[----:B-----5:R-:W-:Y:S04]  /*2410*/  STS.U16 [R82+0x800], R35 ;  /* 0x0008002352007388 */ /* 0x020fe80000000400 */
[----:B------:R-:W-:Y:S04]  /*2420*/  STS.U16 [R82+0xc00], R46 ;  /* 0x000c002e52007388 */ /* 0x000fe80000000400 */
        /* <DEDUP_REMOVED lines=12> */
[----:B----4-:R-:W-:Y:S04]  /*24f0*/  STS.U16 [R82+0x1000], R153 ;  /* 0x0010009952007388 */ /* 0x010fe80000000400 */
        /* <DEDUP_REMOVED lines=15> */
[----:B------:R-:W-:Y:S06]  /*25f0*/  BAR.SYNC.DEFER_BLOCKING 0x0 ;  /* 0x0000000000007b1d */ /* 0x000fec0000010000 */
[----:B------:R-:W-:Y:S04]  /*2600*/  LDSM.16.MT88.4 R84, [R83] ;  /* 0x000000005354783b */ /* 0x000fe80000004200 */
[----:B------:R-:W0:Y:S04]  /*2610*/  LDSM.16.M88.4 R44, [R88+0x1000] ;  /* 0x00100000582c783b */ /* 0x000e280000000200 */
[----:B------:R-:W1:Y:S04]  /*2620*/  LDSM.16.M88.4 R40, [R88+0x1400] ;  /* 0x001400005828783b */ /* 0x000e680000000200 */
[----:B------:R-:W2:Y:S04]  /*2630*/  LDSM.16.M88.4 R36, [R88+0x1800] ;  /* 0x001800005824783b */ /* 0x000ea80000000200 */
[----:B------:R-:W3:Y:S04]  /*2640*/  LDSM.16.M88.4 R32, [R88+0x1c00] ;  /* 0x001c00005820783b */ /* 0x000ee80000000200 */
[----:B------:R-:W4:Y:S04]  /*2650*/  LDSM.16.MT88.4 R28, [R132] ;  /* 0x00000000841c783b */ /* 0x000f280000004200 */
[----:B------:R-:W5:Y:S04]  /*2660*/  LDSM.16.MT88.4 R24, [R83+0x800] ;  /* 0x000800005318783b */ /* 0x000f680000004200 */
[----:B------:R-:W3:Y:S01]  /*2670*/  LDSM.16.MT88.4 R48, [R132+0x800] ;  /* 0x000800008430783b */ /* 0x000ee20000004200 */
[C---:B0-----:R-:W-:Y:S08]  /*2680*/  HMMA.16816.F32 R76, R84.reuse, R44, R76 ;  /* 0x0000002c544c723c */ /* 0x041ff0000000184c */
[C---:B-1----:R-:W-:Y:S08]  /*2690*/  HMMA.16816.F32 R72, R84.reuse, R40, R72 ;  /* 0x000000285448723c */ /* 0x042ff00000001848 */
[C---:B--2---:R-:W-:Y:S08]  /*26a0*/  HMMA.16816.F32 R68, R84.reuse, R36, R68 ;  /* 0x000000245444723c */ /* 0x044ff00000001844 */
[----:B---3--:R-:W-:Y:S08]  /*26b0*/  HMMA.16816.F32 R64, R84, R32, R64 ;  /* 0x000000205440723c */ /* 0x008ff00000001840 */
[C---:B----4-:R-:W-:Y:S08]  /*26c0*/  HMMA.16816.F32 R60, R28.reuse, R44, R60 ;  /* 0x0000002c1c3c723c */ /* 0x050ff0000000183c */
[C---:B------:R-:W-:Y:S08]  /*26d0*/  HMMA.16816.F32 R56, R28.reuse, R40, R56 ;  /* 0x000000281c38723c */ /* 0x040ff00000001838 */
[C---:B------:R-:W-:Y:S08]  /*26e0*/  HMMA.16816.F32 R52, R28.reuse, R36, R52 ;  /* 0x000000241c34723c */ /* 0x040ff00000001834 */
[----:B------:R-:W-:Y:S01]  /*26f0*/  HMMA.16816.F32 R20, R28, R32, R20 ;  /* 0x000000201c14723c */ /* 0x000fe20000001814 */
[----:B------:R-:W-:-:S04]  /*2700*/  IMAD.WIDE R106, R127, 0x2, R106 ;  /* 0x000000027f6a7825 */ /* 0x000fc800078e026a */
[----:B------:R-:W-:-:S03]  /*2710*/  IMAD.WIDE R108, R127, 0x2, R108 ;  /* 0x000000027f6c7825 */ /* 0x000fc600078e026c */
[----:B-----5:R-:W-:Y:S01]  /*2720*/  HMMA.16816.F32 R76, R24, R46, R76 ;  /* 0x0000002e184c723c */ /* 0x020fe2000000184c */
[----:B------:R-:W-:-:S04]  /*2730*/  IMAD.WIDE R94, R127, 0x2, R94 ;  /* 0x000000027f5e7825 */ /* 0x000fc800078e025e */
[----:B------:R-:W-:-:S03]  /*2740*/  IMAD.WIDE R96, R127, 0x2, R96 ;  /* 0x000000027f607825 */ /* 0x000fc600078e0260 */
[----:B------:R-:W-:Y:S01]  /*2750*/  HMMA.16816.F32 R72, R24, R42, R72 ;  /* 0x0000002a1848723c */ /* 0x000fe20000001848 */
        /* <DEDUP_REMOVED lines=8> */
[C---:B------:R-:W-:Y:S08]  /*27e0*/  HMMA.16816.F32 R60, R48.reuse, R46, R60 ;  /* 0x0000002e303c723c */ /* 0x040ff0000000183c */
[C---:B------:R-:W-:Y:S08]  /*27f0*/  HMMA.16816.F32 R56, R48.reuse, R42, R56 ;  /* 0x0000002a3038723c */ /* 0x040ff00000001838 */
[C---:B------:R-:W-:Y:S08]  /*2800*/  HMMA.16816.F32 R52, R48.reuse, R38, R52 ;  /* 0x000000263034723c */ /* 0x040ff00000001834 */
[----:B------:R-:W-:Y:S01]  /*2810*/  HMMA.16816.F32 R20, R48, R34, R20 ;  /* 0x000000223014723c */ /* 0x000fe20000001814 */
[----:B------:R-:W-:Y:S07]  /*2820*/  @P0 BRA `(.L_x_2) ;  /* 0xfffff40000000947 */ /* 0x000fee000383ffff */
[----:B------:R-:W-:-:S08]  /*2830*/  NOP ;  /* 0x0000000000007918 */ /* 0x000fd00000000000 */
[----:B------:R-:W-:Y:S02]  /*2840*/  F2FP.PACK_AB R4, R59, R63 ;  /* 0x0000003f3b04723e */ /* 0x000fe400000000ff */
[----:B------:R-:W-:-:S02]  /*2850*/  F2FP.PACK_AB R6, R75, R79 ;  /* 0x0000004f4b06723e */ /* 0x000fc400000000ff */
[----:B------:R-:W-:Y:S02]  /*2860*/  F2FP.PACK_AB R8, R57, R61 ;  /* 0x0000003d3908723e */ /* 0x000fe400000000ff */
[----:B------:R-:W-:Y:S02]  /*2870*/  F2FP.PACK_AB R10, R73, R77 ;  /* 0x0000004d490a723e */ /* 0x000fe400000000ff */
[----:B------:R-:W-:Y:S02]  /*2880*/  F2FP.PACK_AB R5, R23, R55 ;  /* 0x000000371705723e */ /* 0x000fe400000000ff */
[----:B------:R-:W-:Y:S02]  /*2890*/  F2FP.PACK_AB R59, R22, R54 ;  /* 0x00000036163b723e */ /* 0x000fe400000000ff */
        /* <DEDUP_REMOVED lines=10> */
.L_x_1:
[----:B------:R-:W-:Y:S01]  /*2940*/  SHF.R.S32.HI R12, RZ, 0x4, R0 ;  /* 0x00000004ff0c7819 */ /* 0x000fe20000011400 */
[C---:B------:R-:W-:Y:S01]  /*2950*/  IMAD.SHL.U32 R13, R0.reuse, 0x20, RZ ;  /* 0x00000020000d7824 */ /* 0x040fe200078e00ff */
[----:B------:R-:W-:Y:S01]  /*2960*/  BAR.SYNC.DEFER_BLOCKING 0x0 ;  /* 0x0000000000007b1d */ /* 0x000fe20000010000 */
[----:B------:R-:W-:Y:S02]  /*2970*/  LOP3.LUT R14, R0, 0xc, RZ, 0xc0, !PT ;  /* 0x0000000c000e7812 */ /* 0x000fe400078ec0ff */
[----:B------:R-:W-:Y:S02]  /*2980*/  SGXT R12, R12, 0x1 ;  /* 0x000000010c0c781a */ /* 0x000fe40000000200 */
[----:B------:R-:W-:Y:S02]  /*2990*/  LOP3.LUT R0, R13, 0x400, RZ, 0xc0, !PT ;  /* 0x000004000d007812 */ /* 0x000fe400078ec0ff */
[----:B------:R-:W-:-:S02]  /*29a0*/  LOP3.LUT R12, R12, 0x808, RZ, 0xc0, !PT ;  /* 0x000008080c0c7812 */ /* 0x000fc400078ec0ff */
[----:B------:R-:W-:Y:S01]  /*29b0*/  LOP3.LUT R15, R13, 0x60, RZ, 0xc0, !PT ;  /* 0x000000600d0f7812 */ /* 0x000fe200078ec0ff */
[----:B------:R-:W-:Y:S01]  /*29c0*/  IMAD R0, R3, 0x2, R0 ;  /* 0x0000000203007824 */ /* 0x000fe200078e0200 */
[----:B------:R-:W-:Y:S02]  /*29d0*/  LOP3.LUT R3, R12, 0x78, R81, 0x78, !PT ;  /* 0x000000780c037812 */ /* 0x000fe400078e7851 */
[----:B------:R-:W-:Y:S01]  /*29e0*/  LOP3.LUT R81, R81, 0x380, RZ, 0xc0, !PT ;  /* 0x0000038051517812 */ /* 0x000fe200078ec0ff */
[----:B------:R-:W-:Y:S01]  /*29f0*/  IMAD R15, R14, 0x200, R15 ;  /* 0x000002000e0f7824 */ /* 0x000fe200078e020f */
[----:B------:R-:W-:Y:S01]  /*2a00*/  ISETP.GE.AND P0, PT, R80, c[0x0][0x178], PT ;  /* 0x00005e0050007a0c */ /* 0x000fe20003f06270 */
[----:B------:R-:W-:Y:S01]  /*2a10*/  IMAD.IADD R12, R0, 0x1, R3 ;  /* 0x00000001000c7824 */ /* 0x000fe200078e0203 */
[C---:B------:R-:W-:Y:S01]  /*2a20*/  LOP3.LUT R3, R19.reuse, 0x3c, R2, 0xfe, !PT ;  /* 0x0000003c13037812 */ /* 0x040fe200078efe02 */
[----:B------:R-:W-:Y:S01]  /*2a30*/  IMAD R14, R14, 0x2, R15 ;  /* 0x000000020e0e7824 */ /* 0x000fe200078e020f */
[----:B------:R-:W-:Y:S01]  /*2a40*/  LOP3.LUT R0, R19, R2, RZ, 0xfc, !PT ;  /* 0x0000000213007212 */ /* 0x000fe200078efcff */
[----:B------:R-:W-:Y:S01]  /*2a50*/  IMAD R80, R80, c[0x0][0x194], RZ ;  /* 0x0000650050507a24 */ /* 0x000fe200078e02ff */
[----:B------:R-:W-:Y:S01]  /*2a60*/  LOP3.LUT R13, R12, 0x10, RZ, 0x3c, !PT ;  /* 0x000000100c0d7812 */ /* 0x000fe200078e3cff */
[----:B------:R-:W-:Y:S01]  /*2a70*/  IMAD.IADD R81, R81, 0x1, R14 ;  /* 0x0000000151517824 */ /* 0x000fe200078e020e */
[C-C-:B------:R-:W-:Y:S01]  /*2a80*/  LOP3.LUT R28, R19.reuse, 0x3a, R2.reuse, 0xfe, !PT ;  /* 0x0000003a131c7812 */ /* 0x140fe200078efe02 */
[----:B------:R-:W-:Y:S01]  /*2a90*/  STS.64 [R12], R72 ;  /* 0x000000480c007388 */ /* 0x000fe20000000a00 */
[----:B------:R-:W-:-:S02]  /*2aa0*/  LOP3.LUT R29, R19, 0x38, R2, 0xfe, !PT ;  /* 0x00000038131d7812 */ /* 0x000fc400078efe02 */
[C---:B------:R-:W-:Y:S01]  /*2ab0*/  LOP3.LUT R15, R81.reuse, 0x10, RZ, 0x3c, !PT ;  /* 0x00000010510f7812 */ /* 0x040fe200078e3cff */
[----:B------:R0:W-:Y:S01]  /*2ac0*/  STS.64 [R12+0x200], R10 ;  /* 0x0002000a0c007388 */ /* 0x0001e20000000a00 */
[----:B------:R-:W-:Y:S02]  /*2ad0*/  LOP3.LUT R17, R81, 0x18, RZ, 0x3c, !PT ;  /* 0x0000001851117812 */ /* 0x000fe400078e3cff */
[C-C-:B------:R-:W-:Y:S01]  /*2ae0*/  LOP3.LUT R30, R19.reuse, 0x36, R2.reuse, 0xfe, !PT ;  /* 0x00000036131e7812 */ /* 0x140fe200078efe02 */
[----:B------:R-:W-:Y:S01]  /*2af0*/  STS.64 [R12+0x100], R56 ;  /* 0x000100380c007388 */ /* 0x000fe20000000a00 */
[C-C-:B------:R-:W-:Y:S02]  /*2b00*/  LOP3.LUT R31, R19.reuse, 0x34, R2.reuse, 0xfe, !PT ;  /* 0x00000034131f7812 */ /* 0x140fe400078efe02 */
[C-C-:B------:R-:W-:Y:S01]  /*2b10*/  LOP3.LUT R32, R19.reuse, 0x32, R2.reuse, 0xfe, !PT ;  /* 0x0000003213207812 */ /* 0x140fe200078efe02 */
[----:B------:R-:W-:Y:S01]  /*2b20*/  STS.64 [R12+0x300], R8 ;  /* 0x000300080c007388 */ /* 0x000fe20000000a00 */
[----:B------:R-:W-:-:S02]  /*2b30*/  LOP3.LUT R33, R19, 0x30, R2, 0xfe, !PT ;  /* 0x0000003013217812 */ /* 0x000fc400078efe02 */
[--C-:B------:R-:W-:Y:S01]  /*2b40*/  LOP3.LUT R34, R19, 0x2e, R2.reuse, 0xfe, !PT ;  /* 0x0000002e13227812 */ /* 0x100fe200078efe02 */
[----:B------:R-:W-:Y:S01]  /*2b50*/  STS.64 [R13+0x1000], R74 ;  /* 0x0010004a0d007388 */ /* 0x000fe20000000a00 */
[----:B0-----:R-:W-:Y:S02]  /*2b60*/  LOP3.LUT R10, R81, 0x8, RZ, 0x3c, !PT ;  /* 0x00000008510a7812 */ /* 0x001fe400078e3cff */
[C-C-:B------:R-:W-:Y:S01]  /*2b70*/  LOP3.LUT R48, R19.reuse, 0x2c, R2.reuse, 0xfe, !PT ;  /* 0x0000002c13307812 */ /* 0x140fe200078efe02 */
[----:B------:R-:W-:Y:S01]  /*2b80*/  STS.64 [R13+0x1200], R6 ;  /* 0x001200060d007388 */ /* 0x000fe20000000a00 */
[C-C-:B------:R-:W-:Y:S02]  /*2b90*/  LOP3.LUT R50, R19.reuse, 0x2a, R2.reuse, 0xfe, !PT ;  /* 0x0000002a13327812 */ /* 0x140fe400078efe02 */
[C-C-:B------:R-:W-:Y:S01]  /*2ba0*/  LOP3.LUT R51, R19.reuse, 0x28, R2.reuse, 0xfe, !PT ;  /* 0x0000002813337812 */ /* 0x140fe200078efe02 */
[----:B------:R-:W-:Y:S01]  /*2bb0*/  STS.64 [R13+0x1100], R58 ;  /* 0x0011003a0d007388 */ /* 0x000fe20000000a00 */
[----:B------:R-:W-:-:S02]  /*2bc0*/  LOP3.LUT R52, R19, 0x26, R2, 0xfe, !PT ;  /* 0x0000002613347812 */ /* 0x000fc400078efe02 */
[C-C-:B------:R-:W-:Y:S01]  /*2bd0*/  LOP3.LUT R53, R19.reuse, 0x24, R2.reuse, 0xfe, !PT ;  /* 0x0000002413357812 */ /* 0x140fe200078efe02 */
[----:B------:R-:W-:Y:S01]  /*2be0*/  STS.64 [R13+0x1300], R4 ;  /* 0x001300040d007388 */ /* 0x000fe20000000a00 */
[C-C-:B------:R-:W-:Y:S02]  /*2bf0*/  LOP3.LUT R54, R19.reuse, 0x22, R2.reuse, 0xfe, !PT ;  /* 0x0000002213367812 */ /* 0x140fe400078efe02 */
[C-C-:B------:R-:W-:Y:S01]  /*2c00*/  LOP3.LUT R55, R19.reuse, 0x20, R2.reuse, 0xfe, !PT ;  /* 0x0000002013377812 */ /* 0x140fe200078efe02 */
[----:B------:R-:W-:Y:S01]  /*2c10*/  BAR.SYNC.DEFER_BLOCKING 0x0 ;  /* 0x0000000000007b1d */ /* 0x000fe20000010000 */
[C-C-:B------:R-:W-:Y:S02]  /*2c20*/  LOP3.LUT R46, R19.reuse, 0x3e, R2.reuse, 0xfe, !PT ;  /* 0x0000003e132e7812 */ /* 0x140fe400078efe02 */
[C-C-:B------:R-:W-:Y:S02]  /*2c30*/  LOP3.LUT R35, R19.reuse, 0x1e, R2.reuse, 0xfe, !PT ;  /* 0x0000001e13237812 */ /* 0x140fe400078efe02 */
[----:B------:R-:W-:-:S02]  /*2c40*/  LOP3.LUT R36, R19, 0x1c, R2, 0xfe, !PT ;  /* 0x0000001c13247812 */ /* 0x000fc400078efe02 */
[C-C-:B------:R-:W-:Y:S02]  /*2c50*/  LOP3.LUT R37, R19.reuse, 0x1a, R2.reuse, 0xfe, !PT ;  /* 0x0000001a13257812 */ /* 0x140fe400078efe02 */
[C-C-:B------:R-:W-:Y:S02]  /*2c60*/  LOP3.LUT R38, R19.reuse, 0x18, R2.reuse, 0xfe, !PT ;  /* 0x0000001813267812 */ /* 0x140fe400078efe02 */
[C-C-:B------:R-:W-:Y:S02]  /*2c70*/  LOP3.LUT R39, R19.reuse, 0x16, R2.reuse, 0xfe, !PT ;  /* 0x0000001613277812 */ /* 0x140fe400078efe02 */
[C-C-:B------:R-:W-:Y:S02]  /*2c80*/  LOP3.LUT R40, R19.reuse, 0x14, R2.reuse, 0xfe, !PT ;  /* 0x0000001413287812 */ /* 0x140fe400078efe02 */
[C-C-:B------:R-:W-:Y:S02]  /*2c90*/  LOP3.LUT R41, R19.reuse, 0x12, R2.reuse, 0xfe, !PT ;  /* 0x0000001213297812 */ /* 0x140fe400078efe02 */
[----:B------:R-:W-:-:S02]  /*2ca0*/  LOP3.LUT R42, R19, 0x10, R2, 0xfe, !PT ;  /* 0x00000010132a7812 */ /* 0x000fc400078efe02 */
[C-C-:B------:R-:W-:Y:S02]  /*2cb0*/  LOP3.LUT R43, R19.reuse, 0xe, R2.reuse, 0xfe, !PT ;  /* 0x0000000e132b7812 */ /* 0x140fe400078efe02 */
[C-C-:B------:R-:W-:Y:S02]  /*2cc0*/  LOP3.LUT R27, R19.reuse, 0xc, R2.reuse, 0xfe, !PT ;  /* 0x0000000c131b7812 */ /* 0x140fe400078efe02 */
[C-C-:B------:R-:W-:Y:S01]  /*2cd0*/  LOP3.LUT R26, R19.reuse, 0xa, R2.reuse, 0xfe, !PT ;  /* 0x0000000a131a7812 */ /* 0x140fe200078efe02 */
[----:B------:R-:W0:Y:S01]  /*2ce0*/  LDS.64 R12, [R81] ;  /* 0x00000000510c7984 */ /* 0x000e220000000a00 */
[C-C-:B------:R-:W-:Y:S02]  /*2cf0*/  LOP3.LUT R25, R19.reuse, 0x8, R2.reuse, 0xfe, !PT ;  /* 0x0000000813197812 */ /* 0x140fe400078efe02 */
[C-C-:B------:R-:W-:Y:S01]  /*2d00*/  LOP3.LUT R23, R19.reuse, 0x6, R2.reuse, 0xfe, !PT ;  /* 0x0000000613177812 */ /* 0x140fe200078efe02 */
[----:B------:R-:W1:Y:S01]  /*2d10*/  LDS.64 R8, [R10] ;  /* 0x000000000a087984 */ /* 0x000e620000000a00 */
[----:B------:R-:W-:-:S02]  /*2d20*/  LOP3.LUT R14, R19, 0x4, R2, 0xfe, !PT ;  /* 0x00000004130e7812 */ /* 0x000fc400078efe02 */
[----:B------:R-:W-:Y:S01]  /*2d30*/  LOP3.LUT R19, R19, 0x2, R2, 0xfe, !PT ;  /* 0x0000000213137812 */ /* 0x000fe200078efe02 */
[----:B------:R-:W2:Y:S01]  /*2d40*/  LDS.64 R6, [R15] ;  /* 0x000000000f067984 */ /* 0x000ea20000000a00 */
[----:B------:R-:W-:Y:S01]  /*2d50*/  ISETP.LT.AND P1, PT, R3, c[0x0][0x17c], !P0 ;  /* 0x00005f0003007a0c */ /* 0x000fe20004721270 */
[----:B------:R-:W-:Y:S01]  /*2d60*/  IMAD R44, R14, c[0x0][0x198], RZ ;  /* 0x000066000e2c7a24 */ /* 0x000fe200078e02ff */
[----:B------:R-:W-:Y:S01]  /*2d70*/  LEA R47, P4, R80, c[0x0][0x170], 0x1 ;  /* 0x00005c00502f7a11 */ /* 0x000fe200078808ff */
[----:B------:R-:W3:Y:S01]  /*2d80*/  LDS.64 R4, [R17] ;  /* 0x0000000011047984 */ /* 0x000ee20000000a00 */
[----:B------:R-:W-:Y:S01]  /*2d90*/  IMAD R16, R19, c[0x0][0x198], RZ ;  /* 0x0000660013107a24 */ /* 0x000fe200078e02ff */
[C---:B------:R-:W-:Y:S01]  /*2da0*/  ISETP.LT.AND P2, PT, R0.reuse, c[0x0][0x17c], !P0 ;  /* 0x00005f0000007a0c */ /* 0x040fe20004741270 */
[----:B------:R-:W-:Y:S01]  /*2db0*/  IMAD R0, R0, c[0x0][0x198], RZ ;  /* 0x0000660000007a24 */ /* 0x000fe200078e02ff */
[----:B------:R-:W4:Y:S01]  /*2dc0*/  LDS.64 R2, [R81+0x400] ;  /* 0x0004000051027984 */ /* 0x000f220000000a00 */
[----:B------:R-:W-:Y:S01]  /*2dd0*/  LEA.HI.X.SX32 R49, R80, c[0x0][0x174], 0x1, P4 ;  /* 0x00005d0050317a11 */ /* 0x000fe200020f0eff */
[----:B------:R-:W-:Y:S01]  /*2de0*/  IMAD R45, R23, c[0x0][0x198], RZ ;  /* 0x00006600172d7a24 */ /* 0x000fe200078e02ff */
[----:B------:R-:W-:Y:S01]  /*2df0*/  LEA R20, P4, R16, R47, 0x1 ;  /* 0x0000002f10147211 */ /* 0x000fe200078808ff */
[----:B------:R-:W5:Y:S01]  /*2e00*/  LDS.64 R10, [R10+0x400] ;  /* 0x000400000a0a7984 */ /* 0x000f620000000a00 */
[----:B------:R-:W-:-:S02]  /*2e10*/  ISETP.LT.AND P3, PT, R14, c[0x0][0x17c], !P0 ;  /* 0x00005f000e007a0c */ /* 0x000fc40004761270 */
[----:B------:R-:W-:Y:S01]  /*2e20*/  LEA.HI.X.SX32 R21, R16, R49, 0x1, P4 ;  /* 0x0000003110157211 */ /* 0x000fe200020f0eff */
[----:B------:R-:W5:Y:S01]  /*2e30*/  LDS.64 R14, [R15+0x400] ;  /* 0x000400000f0e7984 */ /* 0x000f620000000a00 */
[----:B------:R-:W-:Y:S02]  /*2e40*/  ISETP.LT.AND P5, PT, R19, c[0x0][0x17c], !P0 ;  /* 0x00005f0013007a0c */ /* 0x000fe400047a1270 */
[CC--:B------:R-:W-:Y:S01]  /*2e50*/  LEA R18, P6, R0.reuse, R47.reuse, 0x1 ;  /* 0x0000002f00127211 */ /* 0x0c0fe200078c08ff */
[----:B------:R-:W5:Y:S01]  /*2e60*/  LDS.64 R16, [R17+0x400] ;  /* 0x0004000011107984 */ /* 0x000f620000000a00 */
[----:B------:R-:W-:Y:S02]  /*2e70*/  LEA R24, P4, R45, R47, 0x1 ;  /* 0x0000002f2d187211 */ /* 0x000fe400078808ff */
[----:B------:R-:W-:Y:S02]  /*2e80*/  LEA.HI.X.SX32 R19, R0, R49, 0x1, P6 ;  /* 0x0000003100137211 */ /* 0x000fe400030f0eff */
[----:B------:R-:W-:-:S03]  /*2e90*/  LEA R22, P6, R44, R47, 0x1 ;  /* 0x0000002f2c167211 */ /* 0x000fc600078c08ff */
[----:B0-----:R0:W-:Y:S01]  /*2ea0*/  @P2 STG.E.U16 [R18.64], R12 ;  /* 0x0000000c12002986 */ /* 0x0011e2000c101506 */
[----:B------:R-:W-:Y:S02]  /*2eb0*/  ISETP.LT.AND P2, PT, R23, c[0x0][0x17c], !P0 ;  /* 0x00005f0017007a0c */ /* 0x000fe40004741270 */
[-C--:B------:R-:W-:Y:S01]  /*2ec0*/  LEA.HI.X.SX32 R23, R44, R49.reuse, 0x1, P6 ;  /* 0x000000312c177211 */ /* 0x080fe200030f0eff */
[----:B-1----:R1:W-:Y:S01]  /*2ed0*/  @P5 STG.E.U16 [R20.64], R8 ;  /* 0x0000000814005986 */ /* 0x0023e2000c101506 */
[C---:B------:R-:W-:Y:S01]  /*2ee0*/  IMAD R44, R25.reuse, c[0x0][0x198], RZ ;  /* 0x00006600192c7a24 */ /* 0x040fe200078e02ff */
[----:B------:R-:W-:Y:S02]  /*2ef0*/  ISETP.LT.AND P5, PT, R25, c[0x0][0x17c], !P0 ;  /* 0x00005f0019007a0c */ /* 0x000fe400047a1270 */
[----:B------:R-:W-:Y:S01]  /*2f00*/  LEA.HI.X.SX32 R25, R45, R49, 0x1, P4 ;  /* 0x000000312d197211 */ /* 0x000fe200020f0eff */
[C---:B------:R-:W-:Y:S01]  /*2f10*/  IMAD R45, R26.reuse, c[0x0][0x198], RZ ;  /* 0x000066001a2d7a24 */ /* 0x040fe200078e02ff */
[----:B--2---:R-:W-:Y:S01]  /*2f20*/  @P3 STG.E.U16 [R22.64], R6 ;  /* 0x0000000616003986 */ /* 0x004fe2000c101506 */
[----:B------:R-:W-:-:S02]  /*2f30*/  ISETP.LT.AND P3, PT, R26, c[0x0][0x17c], !P0 ;  /* 0x00005f001a007a0c */ /* 0x000fc40004761270 */
[C---:B0-----:R-:W-:Y:S01]  /*2f40*/  LEA R18, P4, R44.reuse, R47, 0x1 ;  /* 0x0000002f2c127211 */ /* 0x041fe200078808ff */
[----:B---3--:R0:W-:Y:S01]  /*2f50*/  @P2 STG.E.U16 [R24.64], R4 ;  /* 0x0000000418002986 */ /* 0x0081e2000c101506 */
[C---:B------:R-:W-:Y:S01]  /*2f60*/  ISETP.LT.AND P2, PT, R27.reuse, c[0x0][0x17c], !P0 ;  /* 0x00005f001b007a0c */ /* 0x040fe20004741270 */
[----:B-1----:R-:W-:Y:S01]  /*2f70*/  IMAD R21, R27, c[0x0][0x198], RZ ;  /* 0x000066001b157a24 */ /* 0x002fe200078e02ff */
[----:B------:R-:W-:Y:S02]  /*2f80*/  LEA.HI.X.SX32 R19, R44, R49, 0x1, P4 ;  /* 0x000000312c137211 */ /* 0x000fe400020f0eff */
[C---:B------:R-:W-:Y:S01]  /*2f90*/  ISETP.LT.AND P4, PT, R43.reuse, c[0x0][0x17c], !P0 ;  /* 0x00005f002b007a0c */ /* 0x040fe20004781270 */
[----:B------:R-:W-:Y:S01]  /*2fa0*/  IMAD R43, R43, c[0x0][0x198], RZ ;  /* 0x000066002b2b7a24 */ /* 0x000fe200078e02ff */
[-C--:B------:R-:W-:Y:S01]  /*2fb0*/  LEA R26, P6, R45, R47.reuse, 0x1 ;  /* 0x0000002f2d1a7211 */ /* 0x080fe200078c08ff */
[----:B----4-:R-:W-:Y:S01]  /*2fc0*/  @P5 STG.E.U16 [R18.64], R2 ;  /* 0x0000000212005986 */ /* 0x010fe2000c101506 */
[----:B------:R-:W-:-:S02]  /*2fd0*/  LEA R20, P5, R21, R47, 0x1 ;  /* 0x0000002f15147211 */ /* 0x000fc400078a08ff */
[----:B------:R-:W-:Y:S01]  /*2fe0*/  LEA.HI.X.SX32 R27, R45, R49, 0x1, P6 ;  /* 0x000000312d1b7211 */ /* 0x000fe200030f0eff */
[C---:B0-----:R-:W-:Y:S01]  /*2ff0*/  IMAD R25, R42.reuse, c[0x0][0x198], RZ ;  /* 0x000066002a197a24 */ /* 0x041fe200078e02ff */
[----:B------:R-:W-:Y:S02]  /*3000*/  LEA R22, P6, R43, R47, 0x1 ;  /* 0x0000002f2b167211 */ /* 0x000fe400078c08ff */
[-C--:B------:R-:W-:Y:S01]  /*3010*/  LEA.HI.X.SX32 R21, R21, R49.reuse, 0x1, P5 ;  /* 0x0000003115157211 */ /* 0x080fe200028f0eff */
[----:B-----5:R0:W-:Y:S01]  /*3020*/  @P3 STG.E.U16 [R26.64], R10 ;  /* 0x0000000a1a003986 */ /* 0x0201e2000c101506 */
[----:B------:R-:W-:Y:S02]  /*3030*/  LEA.HI.X.SX32 R23, R43, R49, 0x1, P6 ;  /* 0x000000312b177211 */ /* 0x000fe400030f0eff */
[----:B------:R-:W-:Y:S01]  /*3040*/  ISETP.LT.AND P5, PT, R42, c[0x0][0x17c], !P0 ;  /* 0x00005f002a007a0c */ /* 0x000fe200047a1270 */
[----:B------:R1:W-:Y:S01]  /*3050*/  @P2 STG.E.U16 [R20.64], R14 ;  /* 0x0000000e14002986 */ /* 0x0003e2000c101506 */
[----:B------:R-:W-:-:S02]  /*3060*/  LEA R24, P2, R25, R47, 0x1 ;  /* 0x0000002f19187211 */ /* 0x000fc400078408ff */
[----:B------:R-:W-:Y:S01]  /*3070*/  PRMT R12, R12, 0x7632, R12 ;  /* 0x000076320c0c7816 */ /* 0x000fe2000000000c */
[----:B------:R2:W-:Y:S01]  /*3080*/  @P4 STG.E.U16 [R22.64], R16 ;  /* 0x0000001016004986 */ /* 0x0005e2000c101506 */
[C---:B------:R-:W-:Y:S01]  /*3090*/  ISETP.LT.AND P4, PT, R41.reuse, c[0x0][0x17c], !P0 ;  /* 0x00005f0029007a0c */ /* 0x040fe20004781270 */
[----:B------:R-:W-:Y:S01]  /*30a0*/  IMAD R41, R41, c[0x0][0x198], RZ ;  /* 0x0000660029297a24 */ /* 0x000fe200078e02ff */
[----:B------:R-:W-:Y:S01]  /*30b0*/  LEA.HI.X.SX32 R25, R25, R49, 0x1, P2 ;  /* 0x0000003119197211 */ /* 0x000fe200010f0eff */
[----:B0-----:R-:W-:Y:S01]  /*30c0*/  IMAD.MOV.U32 R27, RZ, RZ, c[0x0][0x198] ;  /* 0x00006600ff1b7624 */ /* 0x001fe200078e00ff */
[C---:B------:R-:W-:Y:S01]  /*30d0*/  ISETP.LT.AND P2, PT, R40.reuse, c[0x0][0x17c], !P0 ;  /* 0x00005f0028007a0c */ /* 0x040fe20004741270 */
[----:B------:R-:W-:Y:S01]  /*30e0*/  IMAD R40, R40, c[0x0][0x198], RZ ;  /* 0x0000660028287a24 */ /* 0x000fe200078e02ff */
[-C--:B------:R-:W-:Y:S01]  /*30f0*/  LEA R18, P6, R41, R47.reuse, 0x1 ;  /* 0x0000002f29127211 */ /* 0x080fe200078c08ff */
[----:B------:R0:W-:Y:S01]  /*3100*/  @P5 STG.E.U16 [R24.64], R12 ;  /* 0x0000000c18005986 */ /* 0x0001e2000c101506 */
[----:B------:R-:W-:Y:S01]  /*3110*/  PRMT R8, R8, 0x7632, R8 ;  /* 0x0000763208087816 */ /* 0x000fe20000000008 */
[----:B------:R-:W-:Y:S01]  /*3120*/  IMAD R0, R27, 0x20, R0 ;  /* 0x000000201b007824 */ /* 0x000fe200078e0200 */
[----:B-1----:R-:W-:-:S02]  /*3130*/  LEA R20, P5, R40, R47, 0x1 ;  /* 0x0000002f28147211 */ /* 0x002fc400078a08ff */
[-C--:B------:R-:W-:Y:S02]  /*3140*/  LEA.HI.X.SX32 R19, R41, R49.reuse, 0x1, P6 ;  /* 0x0000003129137211 */ /* 0x080fe400030f0eff */
[C---:B------:R-:W-:Y:S01]  /*3150*/  ISETP.LT.AND P6, PT, R39.reuse, c[0x0][0x17c], !P0 ;  /* 0x00005f0027007a0c */ /* 0x040fe200047c1270 */
[----:B------:R-:W-:Y:S01]  /*3160*/  IMAD R39, R39, c[0x0][0x198], RZ ;  /* 0x0000660027277a24 */ /* 0x000fe200078e02ff */
[----:B------:R-:W-:Y:S01]  /*3170*/  LEA.HI.X.SX32 R21, R40, R49, 0x1, P5 ;  /* 0x0000003128157211 */ /* 0x000fe200028f0eff */
[----:B------:R1:W-:Y:S01]  /*3180*/  @P4 STG.E.U16 [R18.64], R8 ;  /* 0x0000000812004986 */ /* 0x0003e2000c101506 */
[----:B------:R-:W-:Y:S02]  /*3190*/  PRMT R10, R6, 0x7632, R10 ;  /* 0x00007632060a7816 */ /* 0x000fe4000000000a */
[C---:B--2---:R-:W-:Y:S02]  /*31a0*/  LEA R22, P4, R39.reuse, R47, 0x1 ;  /* 0x0000002f27167211 */ /* 0x044fe400078808ff */
[----:B------:R-:W-:Y:S01]  /*31b0*/  PRMT R2, R4, 0x7632, R2 ;  /* 0x0000763204027816 */ /* 0x000fe20000000002 */
[----:B------:R2:W-:Y:S01]  /*31c0*/  @P2 STG.E.U16 [R20.64], R10 ;  /* 0x0000000a14002986 */ /* 0x0005e2000c101506 */
[C---:B------:R-:W-:Y:S01]  /*31d0*/  ISETP.LT.AND P2, PT, R38.reuse, c[0x0][0x17c], !P0 ;  /* 0x00005f0026007a0c */ /* 0x040fe20004741270 */
[----:B------:R-:W-:Y:S01]  /*31e0*/  IMAD R38, R38, c[0x0][0x198], RZ ;  /* 0x0000660026267a24 */ /* 0x000fe200078e02ff */
[----:B------:R-:W-:Y:S01]  /*31f0*/  LEA.HI.X.SX32 R23, R39, R49, 0x1, P4 ;  /* 0x0000003127177211 */ /* 0x000fe200020f0eff */
[C---:B------:R-:W-:Y:S01]  /*3200*/  IMAD R4, R37.reuse, c[0x0][0x198], RZ ;  /* 0x0000660025047a24 */ /* 0x040fe200078e02ff */
[----:B------:R-:W-:-:S02]  /*3210*/  ISETP.LT.AND P4, PT, R37, c[0x0][0x17c], !P0 ;  /* 0x00005f0025007a0c */ /* 0x000fc40004781270 */
[-C--:B0-----:R-:W-:Y:S01]  /*3220*/  LEA R24, P5, R38, R47.reuse, 0x1 ;  /* 0x0000002f26187211 */ /* 0x081fe200078a08ff */
[----:B------:R0:W-:Y:S01]  /*3230*/  @P6 STG.E.U16 [R22.64], R2 ;  /* 0x0000000216006986 */ /* 0x0001e2000c101506 */
[----:B-1----:R-:W-:Y:S02]  /*3240*/  LEA R18, P6, R4, R47, 0x1 ;  /* 0x0000002f04127211 */ /* 0x002fe400078c08ff */
[----:B------:R-:W-:Y:S02]  /*3250*/  PRMT R12, R2, 0x7632, R12 ;  /* 0x00007632020c7816 */ /* 0x000fe4000000000c */
[-C--:B------:R-:W-:Y:S02]  /*3260*/  LEA.HI.X.SX32 R25, R38, R49.reuse, 0x1, P5 ;  /* 0x0000003126197211 */ /* 0x080fe400028f0eff */
[----:B--2---:R-:W-:Y:S02]  /*3270*/  PRMT R10, R10, 0x7632, R10 ;  /* 0x000076320a0a7816 */ /* 0x004fe4000000000a */
[----:B------:R-:W-:Y:S01]  /*3280*/  LEA.HI.X.SX32 R19, R4, R49, 0x1, P6 ;  /* 0x0000003104137211 */ /* 0x000fe200030f0eff */
[----:B------:R-:W-:Y:S01]  /*3290*/  @P2 STG.E.U16 [R24.64], R12 ;  /* 0x0000000c18002986 */ /* 0x000fe2000c101506 */
[C---:B------:R-:W-:Y:S01]  /*32a0*/  ISETP.LT.AND P5, PT, R36.reuse, c[0x0][0x17c], !P0 ;  /* 0x00005f0024007a0c */ /* 0x040fe200047a1270 */
[----:B------:R-:W-:Y:S01]  /*32b0*/  IMAD R36, R36, c[0x0][0x198], RZ ;  /* 0x0000660024247a24 */ /* 0x000fe200078e02ff */
[----:B------:R-:W-:Y:S01]  /*32c0*/  PRMT R14, R14, 0x7632, R14 ;  /* 0x000076320e0e7816 */ /* 0x000fe2000000000e */
[----:B------:R1:W-:Y:S01]  /*32d0*/  @P4 STG.E.U16 [R18.64], R10 ;  /* 0x0000000a12004986 */ /* 0x0003e2000c101506 */
[C---:B------:R-:W-:Y:S01]  /*32e0*/  ISETP.LT.AND P4, PT, R35.reuse, c[0x0][0x17c], !P0 ;  /* 0x00005f0023007a0c */ /* 0x040fe20004781270 */
[----:B------:R-:W-:Y:S01]  /*32f0*/  IMAD R35, R35, c[0x0][0x198], RZ ;  /* 0x0000660023237a24 */ /* 0x000fe200078e02ff */
[----:B------:R-:W-:Y:S01]  /*3300*/  LEA R20, P2, R36, R47, 0x1 ;  /* 0x0000002f24147211 */ /* 0x000fe200078408ff */
[----:B0-----:R-:W-:Y:S01]  /*3310*/  IMAD R2, R27, 0x2, R0 ;  /* 0x000000021b027824 */ /* 0x001fe200078e0200 */
[----:B------:R-:W-:-:S02]  /*3320*/  PRMT R16, R16, 0x7632, R16 ;  /* 0x0000763210107816 */ /* 0x000fc40000000010 */
[----:B------:R-:W-:Y:S02]  /*3330*/  LEA.HI.X.SX32 R21, R36, R49, 0x1, P2 ;  /* 0x0000003124157211 */ /* 0x000fe400010f0eff */
[----:B------:R-:W-:Y:S02]  /*3340*/  ISETP.LT.AND P2, PT, R55, c[0x0][0x17c], !P0 ;  /* 0x00005f0037007a0c */ /* 0x000fe40004741270 */
[CC--:B------:R-:W-:Y:S01]  /*3350*/  LEA R22, P6, R35.reuse, R47.reuse, 0x1 ;  /* 0x0000002f23167211 */ /* 0x0c0fe200078c08ff */
[----:B------:R0:W-:Y:S01]  /*3360*/  @P5 STG.E.U16 [R20.64], R14 ;  /* 0x0000000e14005986 */ /* 0x0001e2000c101506 */
[----:B-1----:R-:W-:Y:S02]  /*3370*/  LEA R18, P5, R0, R47, 0x1 ;  /* 0x0000002f00127211 */ /* 0x002fe400078a08ff */
[----:B------:R-:W-:Y:S02]  /*3380*/  LEA.HI.X.SX32 R23, R35, R49, 0x1, P6 ;  /* 0x0000003123177211 */ /* 0x000fe400030f0eff */
[----:B------:R-:W-:-:S02]  /*3390*/  ISETP.LT.AND P6, PT, R54, c[0x0][0x17c], !P0 ;  /* 0x00005f0036007a0c */ /* 0x000fc400047c1270 */
[----:B------:R-:W-:Y:S01]  /*33a0*/  LEA.HI.X.SX32 R19, R0, R49, 0x1, P5 ;  /* 0x0000003100137211 */ /* 0x000fe200028f0eff */
[----:B------:R1:W-:Y:S01]  /*33b0*/  @P4 STG.E.U16 [R22.64], R16 ;  /* 0x0000001016004986 */ /* 0x0003e2000c101506 */
[C---:B------:R-:W-:Y:S01]  /*33c0*/  LEA R24, P5, R2.reuse, R47, 0x1 ;  /* 0x0000002f02187211 */ /* 0x040fe200078a08ff */
[----:B------:R-:W-:Y:S01]  /*33d0*/  IMAD R0, R27, 0x2, R2 ;  /* 0x000000021b007824 */ /* 0x000fe200078e0202 */
[----:B------:R-:W-:Y:S01]  /*33e0*/  ISETP.LT.AND P4, PT, R53, c[0x0][0x17c], !P0 ;  /* 0x00005f0035007a0c */ /* 0x000fe20004781270 */
[----:B------:R2:W-:Y:S01]  /*33f0*/  @P2 STG.E.U16 [R18.64], R13 ;  /* 0x0000000d12002986 */ /* 0x0005e2000c101506 */
[----:B------:R-:W-:Y:S01]  /*3400*/  LEA.HI.X.SX32 R25, R2, R49, 0x1, P5 ;  /* 0x0000003102197211 */ /* 0x000fe200028f0eff */
[C---:B------:R-:W-:Y:S01]  /*3410*/  IMAD R2, R27.reuse, 0x2, R0 ;  /* 0x000000021b027824 */ /* 0x040fe200078e0200 */
[----:B0-----:R-:W-:Y:S02]  /*3420*/  LEA R20, P2, R0, R47, 0x1 ;  /* 0x0000002f00147211 */ /* 0x001fe400078408ff */
[----:B------:R-:W-:Y:S01]  /*3430*/  ISETP.LT.AND P5, PT, R52, c[0x0][0x17c], !P0 ;  /* 0x00005f0034007a0c */ /* 0x000fe200047a1270 */
[----:B------:R0:W-:Y:S01]  /*3440*/  @P6 STG.E.U16 [R24.64], R9 ;  /* 0x0000000918006986 */ /* 0x0001e2000c101506 */
[----:B------:R-:W-:Y:S01]  /*3450*/  LEA.HI.X.SX32 R21, R0, R49, 0x1, P2 ;  /* 0x0000003100157211 */ /* 0x000fe200010f0eff */
[----:B------:R-:W-:Y:S01]  /*3460*/  IMAD R0, R27, 0x2, R2 ;  /* 0x000000021b007824 */ /* 0x000fe200078e0202 */
[----:B-1----:R-:W-:-:S02]  /*3470*/  LEA R22, P6, R2, R47, 0x1 ;  /* 0x0000002f02167211 */ /* 0x002fc400078c08ff */
[----:B------:R-:W-:Y:S01]  /*3480*/  ISETP.LT.AND P2, PT, R51, c[0x0][0x17c], !P0 ;  /* 0x00005f0033007a0c */ /* 0x000fe20004741270 */
[----:B------:R1:W-:Y:S01]  /*3490*/  @P4 STG.E.U16 [R20.64], R7 ;  /* 0x0000000714004986 */ /* 0x0003e2000c101506 */
[----:B------:R-:W-:Y:S01]  /*34a0*/  LEA.HI.X.SX32 R23, R2, R49, 0x1, P6 ;  /* 0x0000003102177211 */ /* 0x000fe200030f0eff */
[C---:B------:R-:W-:Y:S01]  /*34b0*/  IMAD R2, R27.reuse, 0x2, R0 ;  /* 0x000000021b027824 */ /* 0x040fe200078e0200 */
[----:B--2---:R-:W-:Y:S02]  /*34c0*/  LEA R18, P4, R0, R47, 0x1 ;  /* 0x0000002f00127211 */ /* 0x004fe400078808ff */
[----:B------:R-:W-:Y:S01]  /*34d0*/  ISETP.LT.AND P6, PT, R50, c[0x0][0x17c], !P0 ;  /* 0x00005f0032007a0c */ /* 0x000fe200047c1270 */
[----:B------:R2:W-:Y:S01]  /*34e0*/  @P5 STG.E.U16 [R22.64], R5 ;  /* 0x0000000516005986 */ /* 0x0005e2000c101506 */
[----:B------:R-:W-:Y:S01]  /*34f0*/  LEA.HI.X.SX32 R19, R0, R49, 0x1, P4 ;  /* 0x0000003100137211 */ /* 0x000fe200020f0eff */
[----:B------:R-:W-:Y:S01]  /*3500*/  IMAD R0, R27, 0x2, R2 ;  /* 0x000000021b007824 */ /* 0x000fe200078e0202 */
[----:B0-----:R-:W-:-:S02]  /*3510*/  LEA R24, P5, R2, R47, 0x1 ;  /* 0x0000002f02187211 */ /* 0x001fc400078a08ff */
[----:B------:R-:W-:Y:S01]  /*3520*/  ISETP.LT.AND P4, PT, R48, c[0x0][0x17c], !P0 ;  /* 0x00005f0030007a0c */ /* 0x000fe20004781270 */
[----:B------:R0:W-:Y:S01]  /*3530*/  @P2 STG.E.U16 [R18.64], R3 ;  /* 0x0000000312002986 */ /* 0x0001e2000c101506 */
[----:B------:R-:W-:Y:S01]  /*3540*/  LEA.HI.X.SX32 R25, R2, R49, 0x1, P5 ;  /* 0x0000003102197211 */ /* 0x000fe200028f0eff */
[C---:B------:R-:W-:Y:S01]  /*3550*/  IMAD R2, R27.reuse, 0x2, R0 ;  /* 0x000000021b027824 */ /* 0x040fe200078e0200 */
[----:B-1----:R-:W-:Y:S02]  /*3560*/  LEA R20, P2, R0, R47, 0x1 ;  /* 0x0000002f00147211 */ /* 0x002fe400078408ff */
[----:B------:R-:W-:Y:S01]  /*3570*/  ISETP.LT.AND P5, PT, R34, c[0x0][0x17c], !P0 ;  /* 0x00005f0022007a0c */ /* 0x000fe200047a1270 */
[----:B------:R-:W-:Y:S01]  /*3580*/  @P6 STG.E.U16 [R24.64], R11 ;  /* 0x0000000b18006986 */ /* 0x000fe2000c101506 */
[----:B------:R-:W-:Y:S01]  /*3590*/  LEA.HI.X.SX32 R21, R0, R49, 0x1, P2 ;  /* 0x0000003100157211 */ /* 0x000fe200010f0eff */
[----:B------:R-:W-:Y:S01]  /*35a0*/  IMAD R0, R27, 0x2, R2 ;  /* 0x000000021b007824 */ /* 0x000fe200078e0202 */
[----:B--2---:R-:W-:-:S02]  /*35b0*/  LEA R22, P6, R2, R47, 0x1 ;  /* 0x0000002f02167211 */ /* 0x004fc400078c08ff */
[----:B------:R-:W-:Y:S01]  /*35c0*/  ISETP.LT.AND P2, PT, R32, c[0x0][0x17c], !P0 ;  /* 0x00005f0020007a0c */ /* 0x000fe20004741270 */
[----:B------:R1:W-:Y:S01]  /*35d0*/  @P4 STG.E.U16 [R20.64], R15 ;  /* 0x0000000f14004986 */ /* 0x0003e2000c101506 */
[----:B------:R-:W-:Y:S01]  /*35e0*/  LEA.HI.X.SX32 R23, R2, R49, 0x1, P6 ;  /* 0x0000003102177211 */ /* 0x000fe200030f0eff */
[----:B------:R-:W-:Y:S01]  /*35f0*/  IMAD R2, R27, 0x2, R0 ;  /* 0x000000021b027824 */ /* 0x000fe200078e0200 */
[C---:B0-----:R-:W-:Y:S02]  /*3600*/  LEA R18, P6, R0.reuse, R47, 0x1 ;  /* 0x0000002f00127211 */ /* 0x041fe400078c08ff */
[----:B------:R-:W-:Y:S01]  /*3610*/  ISETP.LT.AND P4, PT, R33, c[0x0][0x17c], !P0 ;  /* 0x00005f0021007a0c */ /* 0x000fe20004781270 */
[----:B------:R-:W-:Y:S01]  /*3620*/  @P5 STG.E.U16 [R22.64], R17 ;  /* 0x0000001116005986 */ /* 0x000fe2000c101506 */
[----:B------:R-:W-:Y:S01]  /*3630*/  LEA.HI.X.SX32 R19, R0, R49, 0x1, P6 ;  /* 0x0000003100137211 */ /* 0x000fe200030f0eff */
[----:B------:R-:W-:Y:S01]  /*3640*/  IMAD R0, R27, 0x2, R2 ;  /* 0x000000021b007824 */ /* 0x000fe200078e0202 */
[----:B------:R-:W-:-:S02]  /*3650*/  LEA R12, P6, R2, R47, 0x1 ;  /* 0x0000002f020c7211 */ /* 0x000fc400078c08ff */
[----:B------:R-:W-:Y:S02]  /*3660*/  PRMT R9, R13, 0x7632, R9 ;  /* 0x000076320d097816 */ /* 0x000fe40000000009 */
[----:B------:R-:W-:Y:S01]  /*3670*/  LEA.HI.X.SX32 R13, R2, R49, 0x1, P6 ;  /* 0x00000031020d7211 */ /* 0x000fe200030f0eff */
[----:B------:R-:W-:Y:S01]  /*3680*/  IMAD R2, R27, 0x2, R0 ;  /* 0x000000021b027824 */ /* 0x000fe200078e0200 */
[----:B------:R-:W-:Y:S02]  /*3690*/  PRMT R3, R9, 0x7632, R3 ;  /* 0x0000763209037816 */ /* 0x000fe40000000003 */
[----:B------:R-:W-:Y:S01]  /*36a0*/  ISETP.LT.AND P5, PT, R31, c[0x0][0x17c], !P0 ;  /* 0x00005f001f007a0c */ /* 0x000fe200047a1270 */
[C---:B------:R-:W-:Y:S01]  /*36b0*/  IMAD R4, R27.reuse, 0x2, R2 ;  /* 0x000000021b047824 */ /* 0x040fe200078e0202 */
[----:B------:R0:W-:Y:S01]  /*36c0*/  @P4 STG.E.U16 [R18.64], R9 ;  /* 0x0000000912004986 */ /* 0x0001e2000c101506 */
[-C--:B-1----:R-:W-:Y:S02]  /*36d0*/  LEA R20, P4, R2, R47.reuse, 0x1 ;  /* 0x0000002f02147211 */ /* 0x082fe400078808ff */
[----:B------:R-:W-:Y:S01]  /*36e0*/  IMAD R6, R27, 0x2, R4 ;  /* 0x000000021b067824 */ /* 0x000fe200078e0204 */
[----:B------:R1:W-:Y:S01]  /*36f0*/  @P2 STG.E.U16 [R12.64], R3 ;  /* 0x000000030c002986 */ /* 0x0003e2000c101506 */
[----:B------:R-:W-:-:S02]  /*3700*/  LEA R8, P2, R0, R47, 0x1 ;  /* 0x0000002f00087211 */ /* 0x000fc400078408ff */
[-C--:B------:R-:W-:Y:S02]  /*3710*/  LEA.HI.X.SX32 R21, R2, R49.reuse, 0x1, P4 ;  /* 0x0000003102157211 */ /* 0x080fe400020f0eff */
[----:B------:R-:W-:Y:S02]  /*3720*/  ISETP.LT.AND P4, PT, R30, c[0x0][0x17c], !P0 ;  /* 0x00005f001e007a0c */ /* 0x000fe40004781270 */
[----:B------:R-:W-:Y:S02]  /*3730*/  ISETP.LT.AND P3, PT, R29, c[0x0][0x17c], !P0 ;  /* 0x00005f001d007a0c */ /* 0x000fe40004761270 */
[----:B0-----:R-:W-:Y:S01]  /*3740*/  LEA.HI.X.SX32 R9, R0, R49, 0x1, P2 ;  /* 0x0000003100097211 */ /* 0x001fe200010f0eff */
[----:B------:R-:W-:Y:S01]  /*3750*/  IMAD R0, R27, 0x2, R6 ;  /* 0x000000021b007824 */ /* 0x000fe200078e0206 */
[-C--:B------:R-:W-:Y:S02]  /*3760*/  LEA R22, P6, R4, R47.reuse, 0x1 ;  /* 0x0000002f04167211 */ /* 0x080fe400078c08ff */
[----:B------:R-:W-:Y:S01]  /*3770*/  PRMT R11, R3, 0x7632, R11 ;  /* 0x00007632030b7816 */ /* 0x000fe2000000000b */
[----:B------:R-:W-:Y:S01]  /*3780*/  IMAD R2, R27, 0x2, R0 ;  /* 0x000000021b027824 */ /* 0x000fe200078e0200 */
[----:B-1----:R-:W-:-:S02]  /*3790*/  LEA R12, P2, R0, R47, 0x1 ;  /* 0x0000002f000c7211 */ /* 0x002fc400078408ff */
[-C--:B------:R-:W-:Y:S02]  /*37a0*/  LEA.HI.X.SX32 R23, R4, R49.reuse, 0x1, P6 ;  /* 0x0000003104177211 */ /* 0x080fe400030f0eff */
[----:B------:R-:W-:Y:S02]  /*37b0*/  LEA.HI.X.SX32 R13, R0, R49, 0x1, P2 ;  /* 0x00000031000d7211 */ /* 0x000fe400010f0eff */
[----:B------:R-:W-:Y:S02]  /*37c0*/  ISETP.LT.AND P2, PT, R28, c[0x0][0x17c], !P0 ;  /* 0x00005f001c007a0c */ /* 0x000fe40004741270 */
[----:B------:R-:W-:Y:S02]  /*37d0*/  ISETP.LT.AND P0, PT, R46, c[0x0][0x17c], !P0 ;  /* 0x00005f002e007a0c */ /* 0x000fe40004701270 */
[----:B------:R-:W-:Y:S02]  /*37e0*/  LEA R18, P6, R6, R47, 0x1 ;  /* 0x0000002f06127211 */ /* 0x000fe400078c08ff */
[----:B------:R-:W-:-:S02]  /*37f0*/  PRMT R4, R7, 0x7632, R4 ;  /* 0x0000763207047816 */ /* 0x000fc40000000004 */
[----:B------:R-:W-:Y:S02]  /*3800*/  PRMT R10, R5, 0x7632, R10 ;  /* 0x00007632050a7816 */ /* 0x000fe4000000000a */
[----:B------:R-:W-:Y:S01]  /*3810*/  LEA.HI.X.SX32 R19, R6, R49, 0x1, P6 ;  /* 0x0000003106137211 */ /* 0x000fe200030f0eff */
[----:B------:R0:W-:Y:S01]  /*3820*/  @P5 STG.E.U16 [R8.64], R4 ;  /* 0x0000000408005986 */ /* 0x0001e2000c101506 */
[----:B------:R-:W-:Y:S02]  /*3830*/  PRMT R0, R11, 0x7632, R0 ;  /* 0x000076320b007816 */ /* 0x000fe40000000000 */
[----:B------:R-:W-:Y:S01]  /*3840*/  PRMT R6, R15, 0x7632, R6 ;  /* 0x000076320f067816 */ /* 0x000fe20000000006 */
[----:B------:R0:W-:Y:S01]  /*3850*/  @P4 STG.E.U16 [R20.64], R10 ;  /* 0x0000000a14004986 */ /* 0x0001e2000c101506 */
[----:B------:R-:W-:-:S03]  /*3860*/  LEA R24, P6, R2, R47, 0x1 ;  /* 0x0000002f02187211 */ /* 0x000fc600078c08ff */
[----:B------:R0:W-:Y:S01]  /*3870*/  @P3 STG.E.U16 [R22.64], R11 ;  /* 0x0000000b16003986 */ /* 0x0001e2000c101506 */
[----:B------:R-:W-:-:S03]  /*3880*/  LEA.HI.X.SX32 R25, R2, R49, 0x1, P6 ;  /* 0x0000003102197211 */ /* 0x000fc600030f0eff */
[----:B------:R0:W-:Y:S04]  /*3890*/  @P2 STG.E.U16 [R18.64], R0 ;  /* 0x0000000012002986 */ /* 0x0001e8000c101506 */
[----:B------:R0:W-:Y:S01]  /*38a0*/  @P1 STG.E.U16 [R12.64], R6 ;  /* 0x000000060c001986 */ /* 0x0001e2000c101506 */
[----:B------:R-:W-:Y:S05]  /*38b0*/  @!P0 EXIT ;  /* 0x000000000000894d */ /* 0x000fea0003800000 */
[----:B0-----:R-:W-:-:S05]  /*38c0*/  PRMT R12, R17, 0x7632, R12 ;  /* 0x00007632110c7816 */ /* 0x001fca000000000c */
[----:B------:R-:W-:Y:S01]  /*38d0*/  STG.E.U16 [R24.64], R12 ;  /* 0x0000000c18007986 */ /* 0x000fe2000c101506 */
[----:B------:R-:W-:Y:S05]  /*38e0*/  EXIT ;  /* 0x000000000000794d */ /* 0x000fea0003800000 */
.L_x_3:
[----:B------:R-:W-:-:S00]  /*38f0*/  BRA `(.L_x_3) ;  /* 0xfffffff000007947 */ /* 0x000fc0000383ffff */
[----:B------:R-:W-:-:S00]  /*3900*/  NOP ;  /* 0x0000000000007918 */ /* 0x000fc00000000000 */
[----:B------:R-:W-:-:S00]  /*3910*/  NOP ;  /* 0x0000000000007918 */ /* 0x000fc00000000000 */
[----:B------:R-:W-:-:S00]  /*3920*/  NOP ;  /* 0x0000000000007918 */ /* 0x000fc00000000000 */
[----:B------:R-:W-:-:S00]  /*3930*/  NOP ;  /* 0x0000000000007918 */ /* 0x000fc00000000000 */
[----:B------:R-:W-:-:S00]  /*3940*/  NOP ;  /* 0x0000000000007918 */ /* 0x000fc00000000000 */
[----:B------:R-:W-:-:S00]  /*3950*/  NOP ;  /* 0x0000000000007918 */ /* 0x000fc00000000000 */
[----:B------:R-:W-:-:S00]  /*3960*/  NOP ;  /* 0x0000000000007918 */ /* 0x000fc00000000000 */
[----:B------:R-:W-:-:S00]  /*3970*/  NOP ;  /* 0x0000000000007918 */ /* 0x000fc00000000000 */
.L_x_4:


//--------------------- .nv.shared.matmul_kernel  --------------------------
	.section	.nv.shared.matmul_kernel,"aw",@nobits
	.sectionflags	@""
	.align	16
